//
// Generated by NVIDIA NVVM Compiler
//
// Compiler Build ID: CL-36424714
// Cuda compilation tools, release 13.0, V13.0.88
// Based on NVVM 20.0.0
//

.version 9.0
.target sm_100
.address_size 64

	// .globl	_Z11AES_EncryptP9aes_blockPhi
// _ZZ11AES_EncryptP9aes_blockPhiE8keywords has been demoted
// _ZZ11AES_EncryptP9aes_blockPhiE3Te0 has been demoted
// _ZZ11AES_EncryptP9aes_blockPhiE3Te1 has been demoted
// _ZZ11AES_EncryptP9aes_blockPhiE3Te2 has been demoted
// _ZZ11AES_EncryptP9aes_blockPhiE3Te3 has been demoted

.visible .entry _Z11AES_EncryptP9aes_blockPhi(
	.param .u64 .ptr .align 1 _Z11AES_EncryptP9aes_blockPhi_param_0,
	.param .u64 .ptr .align 1 _Z11AES_EncryptP9aes_blockPhi_param_1,
	.param .u32 _Z11AES_EncryptP9aes_blockPhi_param_2
)
{
	.local .align 16 .b8 	__local_depot0[8192];
	.reg .b64 	%SP;
	.reg .b64 	%SPL;
	.reg .pred 	%p<6>;
	.reg .b32 	%r<581>;
	.reg .b64 	%rd<1567>;
	// demoted variable
	.shared .align 8 .b8 _ZZ11AES_EncryptP9aes_blockPhiE8keywords[352];
	// demoted variable
	.shared .align 8 .b8 _ZZ11AES_EncryptP9aes_blockPhiE3Te0[2048];
	// demoted variable
	.shared .align 8 .b8 _ZZ11AES_EncryptP9aes_blockPhiE3Te1[2048];
	// demoted variable
	.shared .align 8 .b8 _ZZ11AES_EncryptP9aes_blockPhiE3Te2[2048];
	// demoted variable
	.shared .align 8 .b8 _ZZ11AES_EncryptP9aes_blockPhiE3Te3[2048];
	mov.u64 	%SPL, __local_depot0;
	ld.param.u32 	%r13, [_Z11AES_EncryptP9aes_blockPhi_param_2];
	add.u64 	%rd1, %SPL, 0;
	add.u64 	%rd2, %SPL, 2048;
	add.u64 	%rd3, %SPL, 4096;
	add.u64 	%rd4, %SPL, 6144;
	mov.u32 	%r1, %ntid.x;
	mov.u32 	%r14, %ctaid.x;
	mov.u32 	%r2, %tid.x;
	mad.lo.s32 	%r577, %r1, %r14, %r2;
	setp.ge.s32 	%p1, %r577, %r13;
	@%p1 bra 	$L__BB0_8;
	mov.u32 	%r15, %nctaid.x;
	mul.lo.s32 	%r4, %r1, %r15;
$L__BB0_2:
	setp.ne.s32 	%p2, %r2, 0;
	@%p2 bra 	$L__BB0_7;
	ld.param.u64 	%rd1565, [_Z11AES_EncryptP9aes_blockPhi_param_1];
	cvta.to.global.u64 	%rd14, %rd1565;
	add.s64 	%rd1566, %rd14, 7;
	mov.u32 	%r18, _ZZ11AES_EncryptP9aes_blockPhiE8keywords;
	add.s32 	%r578, %r18, 16;
	mov.b32 	%r579, 0;
$L__BB0_4:
	ld.global.u8 	%r19, [%rd1566+-7];
	ld.global.u8 	%r20, [%rd1566+-6];
	ld.global.u8 	%r21, [%rd1566+-5];
	ld.global.u8 	%rd15, [%rd1566+-4];
	mul.wide.u32 	%rd16, %r19, 16777216;
	mul.wide.u32 	%rd17, %r20, 65536;
	or.b64  	%rd18, %rd17, %rd16;
	mul.wide.u32 	%rd19, %r21, 256;
	or.b64  	%rd20, %rd18, %rd19;
	or.b64  	%rd21, %rd20, %rd15;
	st.shared.u64 	[%r578+-16], %rd21;
	ld.global.u8 	%r22, [%rd1566+-3];
	ld.global.u8 	%r23, [%rd1566+-2];
	ld.global.u8 	%r24, [%rd1566+-1];
	ld.global.u8 	%rd22, [%rd1566];
	mul.wide.u32 	%rd23, %r22, 16777216;
	mul.wide.u32 	%rd24, %r23, 65536;
	or.b64  	%rd25, %rd24, %rd23;
	mul.wide.u32 	%rd26, %r24, 256;
	or.b64  	%rd27, %rd25, %rd26;
	or.b64  	%rd28, %rd27, %rd22;
	st.shared.u64 	[%r578+-8], %rd28;
	ld.global.u8 	%r25, [%rd1566+1];
	ld.global.u8 	%r26, [%rd1566+2];
	ld.global.u8 	%r27, [%rd1566+3];
	ld.global.u8 	%rd29, [%rd1566+4];
	mul.wide.u32 	%rd30, %r25, 16777216;
	mul.wide.u32 	%rd31, %r26, 65536;
	or.b64  	%rd32, %rd31, %rd30;
	mul.wide.u32 	%rd33, %r27, 256;
	or.b64  	%rd34, %rd32, %rd33;
	or.b64  	%rd35, %rd34, %rd29;
	st.shared.u64 	[%r578], %rd35;
	ld.global.u8 	%r28, [%rd1566+5];
	ld.global.u8 	%r29, [%rd1566+6];
	ld.global.u8 	%r30, [%rd1566+7];
	ld.global.u8 	%rd36, [%rd1566+8];
	mul.wide.u32 	%rd37, %r28, 16777216;
	mul.wide.u32 	%rd38, %r29, 65536;
	or.b64  	%rd39, %rd38, %rd37;
	mul.wide.u32 	%rd40, %r30, 256;
	or.b64  	%rd41, %rd39, %rd40;
	or.b64  	%rd42, %rd41, %rd36;
	st.shared.u64 	[%r578+8], %rd42;
	add.s32 	%r8, %r579, 16;
	add.s64 	%rd1566, %rd1566, 16;
	add.s32 	%r578, %r578, 32;
	setp.lt.u32 	%p3, %r579, 160;
	mov.u32 	%r579, %r8;
	@%p3 bra 	$L__BB0_4;
	mov.b64 	%rd43, 4168907908;
	mov.b64 	%rd44, 3328402341;
	st.local.v2.u64 	[%rd1], {%rd44, %rd43};
	mov.b64 	%rd45, 4135287693;
	mov.b64 	%rd46, 4000806809;
	st.local.v2.u64 	[%rd1+16], {%rd46, %rd45};
	mov.b64 	%rd47, 3597364157;
	mov.b64 	%rd48, 4294111757;
	st.local.v2.u64 	[%rd1+32], {%rd48, %rd47};
	mov.b64 	%rd49, 2445657428;
	mov.b64 	%rd50, 3731845041;
	st.local.v2.u64 	[%rd1+48], {%rd50, %rd49};
	mov.b64 	%rd51, 33620227;
	mov.b64 	%rd52, 1613770832;
	st.local.v2.u64 	[%rd1+64], {%rd52, %rd51};
	mov.b64 	%rd53, 1445669757;
	mov.b64 	%rd54, 3462883241;
	st.local.v2.u64 	[%rd1+80], {%rd54, %rd53};
	mov.b64 	%rd55, 3050821474;
	mov.b64 	%rd56, 3892248089;
	st.local.v2.u64 	[%rd1+96], {%rd56, %rd55};
	mov.b64 	%rd57, 3967186586;
	mov.b64 	%rd58, 1303096294;
	st.local.v2.u64 	[%rd1+112], {%rd58, %rd57};
	mov.b64 	%rd59, 528646813;
	mov.b64 	%rd60, 2412431941;
	st.local.v2.u64 	[%rd1+128], {%rd60, %rd59};
	mov.b64 	%rd61, 4202528135;
	mov.b64 	%rd62, 2311702848;
	st.local.v2.u64 	[%rd1+144], {%rd62, %rd61};
	mov.b64 	%rd63, 2992200171;
	mov.b64 	%rd64, 4026202645;
	st.local.v2.u64 	[%rd1+160], {%rd64, %rd63};
	mov.b64 	%rd65, 4226871307;
	mov.b64 	%rd66, 2387036105;
	st.local.v2.u64 	[%rd1+176], {%rd66, %rd65};
	mov.b64 	%rd67, 3017069671;
	mov.b64 	%rd68, 1101901292;
	st.local.v2.u64 	[%rd1+192], {%rd68, %rd67};
	mov.b64 	%rd69, 1169141738;
	mov.b64 	%rd70, 1604494077;
	st.local.v2.u64 	[%rd1+208], {%rd70, %rd69};
	mov.b64 	%rd71, 1403299063;
	mov.b64 	%rd72, 597466303;
	st.local.v2.u64 	[%rd1+224], {%rd72, %rd71};
	mov.b64 	%rd73, 2613100635;
	mov.b64 	%rd74, 3832705686;
	st.local.v2.u64 	[%rd1+240], {%rd74, %rd73};
	mov.b64 	%rd75, 3791519004;
	mov.b64 	%rd76, 1974974402;
	st.local.v2.u64 	[%rd1+256], {%rd76, %rd75};
	mov.b64 	%rd77, 1277568618;
	mov.b64 	%rd78, 1033081774;
	st.local.v2.u64 	[%rd1+272], {%rd78, %rd77};
	mov.b64 	%rd79, 2118074177;
	mov.b64 	%rd80, 1815492186;
	st.local.v2.u64 	[%rd1+288], {%rd80, %rd79};
	mov.b64 	%rd81, 2211236943;
	mov.b64 	%rd82, 4126668546;
	st.local.v2.u64 	[%rd1+304], {%rd82, %rd81};
	mov.b64 	%rd83, 1369810420;
	mov.b64 	%rd84, 1748251740;
	st.local.v2.u64 	[%rd1+320], {%rd84, %rd83};
	mov.b64 	%rd85, 4193382664;
	mov.b64 	%rd86, 3521504564;
	st.local.v2.u64 	[%rd1+336], {%rd86, %rd85};
	mov.b64 	%rd87, 2883115123;
	mov.b64 	%rd88, 3799085459;
	st.local.v2.u64 	[%rd1+352], {%rd88, %rd87};
	mov.b64 	%rd89, 706024767;
	mov.b64 	%rd90, 1647391059;
	st.local.v2.u64 	[%rd1+368], {%rd90, %rd89};
	mov.b64 	%rd91, 2512897874;
	mov.b64 	%rd92, 134480908;
	st.local.v2.u64 	[%rd1+384], {%rd92, %rd91};
	mov.b64 	%rd93, 2646852446;
	mov.b64 	%rd94, 1176707941;
	st.local.v2.u64 	[%rd1+400], {%rd94, %rd93};
	mov.b64 	%rd95, 932615841;
	mov.b64 	%rd96, 806885416;
	st.local.v2.u64 	[%rd1+416], {%rd96, %rd95};
	mov.b64 	%rd97, 798661301;
	mov.b64 	%rd98, 168101135;
	st.local.v2.u64 	[%rd1+432], {%rd98, %rd97};
	mov.b64 	%rd99, 605164086;
	mov.b64 	%rd100, 235341577;
	st.local.v2.u64 	[%rd1+448], {%rd100, %rd99};
	mov.b64 	%rd101, 3756188221;
	mov.b64 	%rd102, 461406363;
	st.local.v2.u64 	[%rd1+464], {%rd102, %rd101};
	mov.b64 	%rd103, 1311188841;
	mov.b64 	%rd104, 3454790438;
	st.local.v2.u64 	[%rd1+480], {%rd104, %rd103};
	mov.b64 	%rd105, 3933566367;
	mov.b64 	%rd106, 2142417613;
	st.local.v2.u64 	[%rd1+496], {%rd106, %rd105};
	mov.b64 	%rd107, 495158174;
	mov.b64 	%rd108, 302582043;
	st.local.v2.u64 	[%rd1+512], {%rd108, %rd107};
	mov.b64 	%rd109, 874125870;
	mov.b64 	%rd110, 1479289972;
	st.local.v2.u64 	[%rd1+528], {%rd110, %rd109};
	mov.b64 	%rd111, 3698224818;
	mov.b64 	%rd112, 907746093;
	st.local.v2.u64 	[%rd1+544], {%rd112, %rd111};
	mov.b64 	%rd113, 1537253627;
	mov.b64 	%rd114, 3025820398;
	st.local.v2.u64 	[%rd1+560], {%rd114, %rd113};
	mov.b64 	%rd115, 1983593293;
	mov.b64 	%rd116, 2756858614;
	st.local.v2.u64 	[%rd1+576], {%rd116, %rd115};
	mov.b64 	%rd117, 2108928974;
	mov.b64 	%rd118, 3084310113;
	st.local.v2.u64 	[%rd1+592], {%rd118, %rd117};
	mov.b64 	%rd119, 3722699582;
	mov.b64 	%rd120, 1378429307;
	st.local.v2.u64 	[%rd1+608], {%rd120, %rd119};
	mov.b64 	%rd121, 327451799;
	mov.b64 	%rd122, 1580150641;
	st.local.v2.u64 	[%rd1+624], {%rd122, %rd121};
	mov.b64 	%rd123, 3117535592;
	mov.b64 	%rd124, 2790478837;
	st.local.v2.u64 	[%rd1+640], {%rd124, %rd123};
	mov.b64 	%rd125, 3253595436;
	mov.b64 	%rd126, 0;
	st.local.v2.u64 	[%rd1+656], {%rd126, %rd125};
	mov.b64 	%rd127, 3825007647;
	mov.b64 	%rd128, 1075847264;
	st.local.v2.u64 	[%rd1+672], {%rd128, %rd127};
	mov.b64 	%rd129, 3059440621;
	mov.b64 	%rd130, 2041688520;
	st.local.v2.u64 	[%rd1+688], {%rd130, %rd129};
	mov.b64 	%rd131, 2378943302;
	mov.b64 	%rd132, 3563743934;
	st.local.v2.u64 	[%rd1+704], {%rd132, %rd131};
	mov.b64 	%rd133, 1916352843;
	mov.b64 	%rd134, 1740553945;
	st.local.v2.u64 	[%rd1+720], {%rd134, %rd133};
	mov.b64 	%rd135, 2555137236;
	mov.b64 	%rd136, 2487896798;
	st.local.v2.u64 	[%rd1+736], {%rd136, %rd135};
	mov.b64 	%rd137, 2244988746;
	mov.b64 	%rd138, 2958579944;
	st.local.v2.u64 	[%rd1+752], {%rd138, %rd137};
	mov.b64 	%rd139, 3320835882;
	mov.b64 	%rd140, 3151024235;
	st.local.v2.u64 	[%rd1+768], {%rd140, %rd139};
	mov.b64 	%rd141, 3992714006;
	mov.b64 	%rd142, 1336584933;
	st.local.v2.u64 	[%rd1+784], {%rd142, %rd141};
	mov.b64 	%rd143, 2588757463;
	mov.b64 	%rd144, 2252555205;
	st.local.v2.u64 	[%rd1+800], {%rd144, %rd143};
	mov.b64 	%rd145, 293963156;
	mov.b64 	%rd146, 1714631509;
	st.local.v2.u64 	[%rd1+816], {%rd146, %rd145};
	mov.b64 	%rd147, 3925473552;
	mov.b64 	%rd148, 2319795663;
	st.local.v2.u64 	[%rd1+832], {%rd148, %rd147};
	mov.b64 	%rd149, 4269768577;
	mov.b64 	%rd150, 67240454;
	st.local.v2.u64 	[%rd1+848], {%rd150, %rd149};
	mov.b64 	%rd151, 2017213508;
	mov.b64 	%rd152, 2689618160;
	st.local.v2.u64 	[%rd1+864], {%rd152, %rd151};
	mov.b64 	%rd153, 1269344483;
	mov.b64 	%rd154, 631218106;
	st.local.v2.u64 	[%rd1+880], {%rd154, %rd153};
	mov.b64 	%rd155, 1571005438;
	mov.b64 	%rd156, 2723238387;
	st.local.v2.u64 	[%rd1+896], {%rd156, %rd155};
	mov.b64 	%rd157, 93294474;
	mov.b64 	%rd158, 2151694528;
	st.local.v2.u64 	[%rd1+912], {%rd158, %rd157};
	mov.b64 	%rd159, 563977660;
	mov.b64 	%rd160, 1066570413;
	st.local.v2.u64 	[%rd1+928], {%rd160, %rd159};
	mov.b64 	%rd161, 4059428100;
	mov.b64 	%rd162, 1882732616;
	st.local.v2.u64 	[%rd1+944], {%rd162, %rd161};
	mov.b64 	%rd163, 2008463041;
	mov.b64 	%rd164, 1673313503;
	st.local.v2.u64 	[%rd1+960], {%rd164, %rd163};
	mov.b64 	%rd165, 1109467491;
	mov.b64 	%rd166, 2950355573;
	st.local.v2.u64 	[%rd1+976], {%rd166, %rd165};
	mov.b64 	%rd167, 3858759450;
	mov.b64 	%rd168, 537923632;
	st.local.v2.u64 	[%rd1+992], {%rd168, %rd167};
	mov.b64 	%rd169, 3218264685;
	mov.b64 	%rd170, 4260623118;
	st.local.v2.u64 	[%rd1+1008], {%rd170, %rd169};
	mov.b64 	%rd171, 403442708;
	mov.b64 	%rd172, 2177748300;
	st.local.v2.u64 	[%rd1+1024], {%rd172, %rd171};
	mov.b64 	%rd173, 3287084079;
	mov.b64 	%rd174, 638784309;
	st.local.v2.u64 	[%rd1+1040], {%rd174, %rd173};
	mov.b64 	%rd175, 899127202;
	mov.b64 	%rd176, 3193921505;
	st.local.v2.u64 	[%rd1+1056], {%rd176, %rd175};
	mov.b64 	%rd177, 773265209;
	mov.b64 	%rd178, 2286175436;
	st.local.v2.u64 	[%rd1+1072], {%rd178, %rd177};
	mov.b64 	%rd179, 1437050866;
	mov.b64 	%rd180, 2479146071;
	st.local.v2.u64 	[%rd1+1088], {%rd180, %rd179};
	mov.b64 	%rd181, 2050833735;
	mov.b64 	%rd182, 4236148354;
	st.local.v2.u64 	[%rd1+1104], {%rd182, %rd181};
	mov.b64 	%rd183, 3126681063;
	mov.b64 	%rd184, 3362022572;
	st.local.v2.u64 	[%rd1+1120], {%rd184, %rd183};
	mov.b64 	%rd185, 3866325909;
	mov.b64 	%rd186, 840505643;
	st.local.v2.u64 	[%rd1+1136], {%rd186, %rd185};
	mov.b64 	%rd187, 427917720;
	mov.b64 	%rd188, 3227541664;
	st.local.v2.u64 	[%rd1+1152], {%rd188, %rd187};
	mov.b64 	%rd189, 2749160575;
	mov.b64 	%rd190, 2655997905;
	st.local.v2.u64 	[%rd1+1168], {%rd190, %rd189};
	mov.b64 	%rd191, 1412049534;
	mov.b64 	%rd192, 1143087718;
	st.local.v2.u64 	[%rd1+1184], {%rd192, %rd191};
	mov.b64 	%rd193, 193497219;
	mov.b64 	%rd194, 999329963;
	st.local.v2.u64 	[%rd1+1200], {%rd194, %rd193};
	mov.b64 	%rd195, 3354324521;
	mov.b64 	%rd196, 2353415882;
	st.local.v2.u64 	[%rd1+1216], {%rd196, %rd195};
	mov.b64 	%rd197, 672404540;
	mov.b64 	%rd198, 1807268051;
	st.local.v2.u64 	[%rd1+1232], {%rd198, %rd197};
	mov.b64 	%rd199, 3160301282;
	mov.b64 	%rd200, 2816401017;
	st.local.v2.u64 	[%rd1+1248], {%rd200, %rd199};
	mov.b64 	%rd201, 2916866934;
	mov.b64 	%rd202, 369822493;
	st.local.v2.u64 	[%rd1+1264], {%rd202, %rd201};
	mov.b64 	%rd203, 1681011286;
	mov.b64 	%rd204, 3688947771;
	st.local.v2.u64 	[%rd1+1280], {%rd204, %rd203};
	mov.b64 	%rd205, 336202270;
	mov.b64 	%rd206, 1949973070;
	st.local.v2.u64 	[%rd1+1296], {%rd206, %rd205};
	mov.b64 	%rd207, 201721354;
	mov.b64 	%rd208, 2454276571;
	st.local.v2.u64 	[%rd1+1312], {%rd208, %rd207};
	mov.b64 	%rd209, 3093060836;
	mov.b64 	%rd210, 1210328172;
	st.local.v2.u64 	[%rd1+1328], {%rd210, %rd209};
	mov.b64 	%rd211, 3184776046;
	mov.b64 	%rd212, 2680341085;
	st.local.v2.u64 	[%rd1+1344], {%rd212, %rd211};
	mov.b64 	%rd213, 3294782118;
	mov.b64 	%rd214, 1135389935;
	st.local.v2.u64 	[%rd1+1360], {%rd214, %rd213};
	mov.b64 	%rd215, 831886756;
	mov.b64 	%rd216, 965841320;
	st.local.v2.u64 	[%rd1+1376], {%rd216, %rd215};
	mov.b64 	%rd217, 4068047243;
	mov.b64 	%rd218, 3554993207;
	st.local.v2.u64 	[%rd1+1392], {%rd218, %rd217};
	mov.b64 	%rd219, 2345191491;
	mov.b64 	%rd220, 3588745010;
	st.local.v2.u64 	[%rd1+1408], {%rd220, %rd219};
	mov.b64 	%rd221, 3664604599;
	mov.b64 	%rd222, 1849112409;
	st.local.v2.u64 	[%rd1+1424], {%rd222, %rd221};
	mov.b64 	%rd223, 2983581028;
	mov.b64 	%rd224, 26054028;
	st.local.v2.u64 	[%rd1+1440], {%rd224, %rd223};
	mov.b64 	%rd225, 1235855840;
	mov.b64 	%rd226, 2622377682;
	st.local.v2.u64 	[%rd1+1456], {%rd226, %rd225};
	mov.b64 	%rd227, 2891339514;
	mov.b64 	%rd228, 3630984372;
	st.local.v2.u64 	[%rd1+1472], {%rd228, %rd227};
	mov.b64 	%rd229, 3488279077;
	mov.b64 	%rd230, 4092916743;
	st.local.v2.u64 	[%rd1+1488], {%rd230, %rd229};
	mov.b64 	%rd231, 4101667470;
	mov.b64 	%rd232, 3395642799;
	st.local.v2.u64 	[%rd1+1504], {%rd232, %rd231};
	mov.b64 	%rd233, 268961816;
	mov.b64 	%rd234, 1202630377;
	st.local.v2.u64 	[%rd1+1520], {%rd234, %rd233};
	mov.b64 	%rd235, 4034427016;
	mov.b64 	%rd236, 1874508501;
	st.local.v2.u64 	[%rd1+1536], {%rd236, %rd235};
	mov.b64 	%rd237, 1546530418;
	mov.b64 	%rd238, 1243948399;
	st.local.v2.u64 	[%rd1+1552], {%rd238, %rd237};
	mov.b64 	%rd239, 1470539505;
	mov.b64 	%rd240, 941366308;
	st.local.v2.u64 	[%rd1+1568], {%rd240, %rd239};
	mov.b64 	%rd241, 2546386513;
	mov.b64 	%rd242, 1941222599;
	st.local.v2.u64 	[%rd1+1584], {%rd242, %rd241};
	mov.b64 	%rd243, 2715671932;
	mov.b64 	%rd244, 3421038627;
	st.local.v2.u64 	[%rd1+1600], {%rd244, %rd243};
	mov.b64 	%rd245, 1042226977;
	mov.b64 	%rd246, 3899946140;
	st.local.v2.u64 	[%rd1+1616], {%rd246, %rd245};
	mov.b64 	%rd247, 1639824860;
	mov.b64 	%rd248, 2521517021;
	st.local.v2.u64 	[%rd1+1632], {%rd248, %rd247};
	mov.b64 	%rd249, 260737669;
	mov.b64 	%rd250, 227249030;
	st.local.v2.u64 	[%rd1+1648], {%rd250, %rd249};
	mov.b64 	%rd251, 2084453954;
	mov.b64 	%rd252, 3765465232;
	st.local.v2.u64 	[%rd1+1664], {%rd252, %rd251};
	mov.b64 	%rd253, 3429263018;
	mov.b64 	%rd254, 1907733956;
	st.local.v2.u64 	[%rd1+1680], {%rd254, %rd253};
	mov.b64 	%rd255, 100860677;
	mov.b64 	%rd256, 2420656344;
	st.local.v2.u64 	[%rd1+1696], {%rd256, %rd255};
	mov.b64 	%rd257, 470683154;
	mov.b64 	%rd258, 4160157185;
	st.local.v2.u64 	[%rd1+1712], {%rd258, %rd257};
	mov.b64 	%rd259, 1781871967;
	mov.b64 	%rd260, 3261161891;
	st.local.v2.u64 	[%rd1+1728], {%rd260, %rd259};
	mov.b64 	%rd261, 1773779408;
	mov.b64 	%rd262, 2924959737;
	st.local.v2.u64 	[%rd1+1744], {%rd262, %rd261};
	mov.b64 	%rd263, 2579611992;
	mov.b64 	%rd264, 394692241;
	st.local.v2.u64 	[%rd1+1760], {%rd264, %rd263};
	mov.b64 	%rd265, 664706745;
	mov.b64 	%rd266, 974986535;
	st.local.v2.u64 	[%rd1+1776], {%rd266, %rd265};
	mov.b64 	%rd267, 3958962195;
	mov.b64 	%rd268, 3655459128;
	st.local.v2.u64 	[%rd1+1792], {%rd268, %rd267};
	mov.b64 	%rd269, 571543859;
	mov.b64 	%rd270, 731420851;
	st.local.v2.u64 	[%rd1+1808], {%rd270, %rd269};
	mov.b64 	%rd271, 2849626480;
	mov.b64 	%rd272, 3530123707;
	st.local.v2.u64 	[%rd1+1824], {%rd272, %rd271};
	mov.b64 	%rd273, 865375399;
	mov.b64 	%rd274, 126783113;
	st.local.v2.u64 	[%rd1+1840], {%rd274, %rd273};
	mov.b64 	%rd275, 1008606754;
	mov.b64 	%rd276, 765172662;
	st.local.v2.u64 	[%rd1+1856], {%rd276, %rd275};
	mov.b64 	%rd277, 3387549984;
	mov.b64 	%rd278, 361203602;
	st.local.v2.u64 	[%rd1+1872], {%rd278, %rd277};
	mov.b64 	%rd279, 2857719295;
	mov.b64 	%rd280, 2278477385;
	st.local.v2.u64 	[%rd1+1888], {%rd280, %rd279};
	mov.b64 	%rd281, 2782912378;
	mov.b64 	%rd282, 1344809080;
	st.local.v2.u64 	[%rd1+1904], {%rd282, %rd281};
	mov.b64 	%rd283, 1503764984;
	mov.b64 	%rd284, 59542671;
	st.local.v2.u64 	[%rd1+1920], {%rd284, %rd283};
	mov.b64 	%rd285, 437062935;
	mov.b64 	%rd286, 160008576;
	st.local.v2.u64 	[%rd1+1936], {%rd286, %rd285};
	mov.b64 	%rd287, 3622233649;
	mov.b64 	%rd288, 1707065306;
	st.local.v2.u64 	[%rd1+1952], {%rd288, %rd287};
	mov.b64 	%rd289, 3496503480;
	mov.b64 	%rd290, 2218934982;
	st.local.v2.u64 	[%rd1+1968], {%rd290, %rd289};
	mov.b64 	%rd291, 697932208;
	mov.b64 	%rd292, 2185314755;
	st.local.v2.u64 	[%rd1+1984], {%rd292, %rd291};
	mov.b64 	%rd293, 504303377;
	mov.b64 	%rd294, 1512910199;
	st.local.v2.u64 	[%rd1+2000], {%rd294, %rd293};
	mov.b64 	%rd295, 2824099068;
	mov.b64 	%rd296, 2075177163;
	st.local.v2.u64 	[%rd1+2016], {%rd296, %rd295};
	mov.b64 	%rd297, 739644986;
	mov.b64 	%rd298, 1841019862;
	st.local.v2.u64 	[%rd1+2032], {%rd298, %rd297};
	mov.b64 	%rd299, 2230877308;
	mov.b64 	%rd300, 2781242211;
	st.local.v2.u64 	[%rd2], {%rd300, %rd299};
	mov.b64 	%rd301, 2381740923;
	mov.b64 	%rd302, 2582542199;
	st.local.v2.u64 	[%rd2+16], {%rd302, %rd301};
	mov.b64 	%rd303, 3184946027;
	mov.b64 	%rd304, 234877682;
	st.local.v2.u64 	[%rd2+32], {%rd304, %rd303};
	mov.b64 	%rd305, 1418839493;
	mov.b64 	%rd306, 2984144751;
	st.local.v2.u64 	[%rd2+48], {%rd306, %rd305};
	mov.b64 	%rd307, 50462977;
	mov.b64 	%rd308, 1348481072;
	st.local.v2.u64 	[%rd2+64], {%rd308, %rd307};
	mov.b64 	%rd309, 2102799147;
	mov.b64 	%rd310, 2848876391;
	st.local.v2.u64 	[%rd2+80], {%rd310, %rd309};
	mov.b64 	%rd311, 1656084439;
	mov.b64 	%rd312, 434634494;
	st.local.v2.u64 	[%rd2+96], {%rd312, %rd311};
	mov.b64 	%rd313, 2599188086;
	mov.b64 	%rd314, 3863849899;
	st.local.v2.u64 	[%rd2+112], {%rd314, %rd313};
	mov.b64 	%rd315, 2636087938;
	mov.b64 	%rd316, 1167051466;
	st.local.v2.u64 	[%rd2+128], {%rd316, %rd315};
	mov.b64 	%rd317, 2281340285;
	mov.b64 	%rd318, 1082771913;
	st.local.v2.u64 	[%rd2+144], {%rd318, %rd317};
	mov.b64 	%rd319, 3954334041;
	mov.b64 	%rd320, 368048890;
	st.local.v2.u64 	[%rd2+160], {%rd320, %rd319};
	mov.b64 	%rd321, 201060592;
	mov.b64 	%rd322, 3381544775;
	st.local.v2.u64 	[%rd2+176], {%rd322, %rd321};
	mov.b64 	%rd323, 1739838676;
	mov.b64 	%rd324, 3963727277;
	st.local.v2.u64 	[%rd2+192], {%rd324, %rd323};
	mov.b64 	%rd325, 3930435503;
	mov.b64 	%rd326, 4250903202;
	st.local.v2.u64 	[%rd2+208], {%rd326, %rd325};
	mov.b64 	%rd327, 4149453988;
	mov.b64 	%rd328, 3206782108;
	st.local.v2.u64 	[%rd2+224], {%rd328, %rd327};
	mov.b64 	%rd329, 1536934080;
	mov.b64 	%rd330, 2531553906;
	st.local.v2.u64 	[%rd2+240], {%rd330, %rd329};
	mov.b64 	%rd331, 484572669;
	mov.b64 	%rd332, 3262494647;
	st.local.v2.u64 	[%rd2+256], {%rd332, %rd331};
	mov.b64 	%rd333, 1783375398;
	mov.b64 	%rd334, 2923271059;
	st.local.v2.u64 	[%rd2+272], {%rd334, %rd333};
	mov.b64 	%rd335, 1098792767;
	mov.b64 	%rd336, 1517041206;
	st.local.v2.u64 	[%rd2+288], {%rd336, %rd335};
	mov.b64 	%rd337, 1334037708;
	mov.b64 	%rd338, 49674231;
	st.local.v2.u64 	[%rd2+304], {%rd338, %rd337};
	mov.b64 	%rd339, 4098991525;
	mov.b64 	%rd340, 1550332980;
	st.local.v2.u64 	[%rd2+320], {%rd340, %rd339};
	mov.b64 	%rd341, 150598129;
	mov.b64 	%rd342, 886171109;
	st.local.v2.u64 	[%rd2+336], {%rd342, %rd341};
	mov.b64 	%rd343, 1940642008;
	mov.b64 	%rd344, 2481090929;
	st.local.v2.u64 	[%rd2+352], {%rd344, %rd343};
	mov.b64 	%rd345, 1059722517;
	mov.b64 	%rd346, 1398944049;
	st.local.v2.u64 	[%rd2+368], {%rd346, %rd345};
	mov.b64 	%rd347, 1385547719;
	mov.b64 	%rd348, 201851908;
	st.local.v2.u64 	[%rd2+384], {%rd348, %rd347};
	mov.b64 	%rd349, 1587397571;
	mov.b64 	%rd350, 1699095331;
	st.local.v2.u64 	[%rd2+400], {%rd350, %rd349};
	mov.b64 	%rd351, 2704774806;
	mov.b64 	%rd352, 674240536;
	st.local.v2.u64 	[%rd2+416], {%rd352, %rd351};
	mov.b64 	%rd353, 3039795866;
	mov.b64 	%rd354, 252314885;
	st.local.v2.u64 	[%rd2+432], {%rd354, %rd353};
	mov.b64 	%rd355, 908333586;
	mov.b64 	%rd356, 151914247;
	st.local.v2.u64 	[%rd2+448], {%rd356, %rd355};
	mov.b64 	%rd357, 1038082786;
	mov.b64 	%rd358, 2602270848;
	st.local.v2.u64 	[%rd2+464], {%rd358, %rd357};
	mov.b64 	%rd359, 1766729511;
	mov.b64 	%rd360, 651029483;
	st.local.v2.u64 	[%rd2+480], {%rd360, %rd359};
	mov.b64 	%rd361, 2682942837;
	mov.b64 	%rd362, 3447698098;
	st.local.v2.u64 	[%rd2+496], {%rd362, %rd361};
	mov.b64 	%rd363, 2652734339;
	mov.b64 	%rd364, 454166793;
	st.local.v2.u64 	[%rd2+512], {%rd364, %rd363};
	mov.b64 	%rd365, 775166490;
	mov.b64 	%rd366, 1951935532;
	st.local.v2.u64 	[%rd2+528], {%rd366, %rd365};
	mov.b64 	%rd367, 3000790638;
	mov.b64 	%rd368, 758520603;
	st.local.v2.u64 	[%rd2+544], {%rd368, %rd367};
	mov.b64 	%rd369, 4217086112;
	mov.b64 	%rd370, 4004797018;
	st.local.v2.u64 	[%rd2+560], {%rd370, %rd369};
	mov.b64 	%rd371, 1299594043;
	mov.b64 	%rd372, 4137964114;
	st.local.v2.u64 	[%rd2+576], {%rd372, %rd371};
	mov.b64 	%rd373, 3464344499;
	mov.b64 	%rd374, 1639438038;
	st.local.v2.u64 	[%rd2+592], {%rd374, %rd373};
	mov.b64 	%rd375, 1054729187;
	mov.b64 	%rd376, 2068982057;
	st.local.v2.u64 	[%rd2+608], {%rd376, %rd375};
	mov.b64 	%rd377, 2534638724;
	mov.b64 	%rd378, 1901997871;
	st.local.v2.u64 	[%rd2+624], {%rd378, %rd377};
	mov.b64 	%rd379, 1757008337;
	mov.b64 	%rd380, 4121318227;
	st.local.v2.u64 	[%rd2+640], {%rd380, %rd379};
	mov.b64 	%rd381, 750906861;
	st.local.v2.u64 	[%rd2+656], {%rd126, %rd381};
	mov.b64 	%rd382, 535035132;
	mov.b64 	%rd383, 1614815264;
	st.local.v2.u64 	[%rd2+672], {%rd383, %rd382};
	mov.b64 	%rd384, 3988151131;
	mov.b64 	%rd385, 3363418545;
	st.local.v2.u64 	[%rd2+688], {%rd385, %rd384};
	mov.b64 	%rd386, 1183697867;
	mov.b64 	%rd387, 3201591914;
	st.local.v2.u64 	[%rd2+704], {%rd387, %rd386};
	mov.b64 	%rd388, 1265776953;
	mov.b64 	%rd389, 3647454910;
	st.local.v2.u64 	[%rd2+720], {%rd389, %rd388};
	mov.b64 	%rd390, 3566750796;
	mov.b64 	%rd391, 3734260298;
	st.local.v2.u64 	[%rd2+736], {%rd391, %rd390};
	mov.b64 	%rd392, 1250283471;
	mov.b64 	%rd393, 3903871064;
	st.local.v2.u64 	[%rd2+752], {%rd393, %rd392};
	mov.b64 	%rd394, 717615087;
	mov.b64 	%rd395, 1807470800;
	st.local.v2.u64 	[%rd2+768], {%rd395, %rd394};
	mov.b64 	%rd396, 384695291;
	mov.b64 	%rd397, 3847203498;
	st.local.v2.u64 	[%rd2+784], {%rd397, %rd396};
	mov.b64 	%rd398, 3617213773;
	mov.b64 	%rd399, 3313910595;
	st.local.v2.u64 	[%rd2+800], {%rd399, %rd398};
	mov.b64 	%rd400, 2484176261;
	mov.b64 	%rd401, 1432761139;
	st.local.v2.u64 	[%rd2+816], {%rd401, %rd400};
	mov.b64 	%rd402, 283769337;
	mov.b64 	%rd403, 3481945413;
	st.local.v2.u64 	[%rd2+832], {%rd403, %rd402};
	mov.b64 	%rd404, 2180939647;
	mov.b64 	%rd405, 100925954;
	st.local.v2.u64 	[%rd2+848], {%rd405, %rd404};
	mov.b64 	%rd406, 1148730428;
	mov.b64 	%rd407, 4037038160;
	st.local.v2.u64 	[%rd2+864], {%rd407, %rd406};
	mov.b64 	%rd408, 3813386408;
	mov.b64 	%rd409, 3123027871;
	st.local.v2.u64 	[%rd2+880], {%rd409, %rd408};
	mov.b64 	%rd410, 4267549603;
	mov.b64 	%rd411, 4087501137;
	st.local.v2.u64 	[%rd2+896], {%rd411, %rd410};
	mov.b64 	%rd412, 2315620239;
	mov.b64 	%rd413, 3229630528;
	st.local.v2.u64 	[%rd2+912], {%rd413, %rd412};
	mov.b64 	%rd414, 3156319645;
	mov.b64 	%rd415, 2906624658;
	st.local.v2.u64 	[%rd2+928], {%rd415, %rd414};
	mov.b64 	%rd416, 82966005;
	mov.b64 	%rd417, 1215313976;
	st.local.v2.u64 	[%rd2+944], {%rd417, %rd416};
	mov.b64 	%rd418, 3245848246;
	mov.b64 	%rd419, 3747855548;
	st.local.v2.u64 	[%rd2+960], {%rd419, %rd418};
	mov.b64 	%rd420, 1665278241;
	mov.b64 	%rd421, 1974459098;
	st.local.v2.u64 	[%rd2+976], {%rd421, %rd420};
	mov.b64 	%rd422, 451280895;
	mov.b64 	%rd423, 807407632;
	st.local.v2.u64 	[%rd2+992], {%rd423, %rd422};
	mov.b64 	%rd424, 1841287890;
	mov.b64 	%rd425, 251524083;
	st.local.v2.u64 	[%rd2+1008], {%rd425, %rd424};
	mov.b64 	%rd426, 337120268;
	mov.b64 	%rd427, 1283575245;
	st.local.v2.u64 	[%rd2+1024], {%rd427, %rd426};
	mov.b64 	%rd428, 801369324;
	mov.b64 	%rd429, 891687699;
	st.local.v2.u64 	[%rd2+1040], {%rd429, %rd428};
	mov.b64 	%rd430, 2721421207;
	mov.b64 	%rd431, 3787349855;
	st.local.v2.u64 	[%rd2+1056], {%rd431, %rd430};
	mov.b64 	%rd432, 959321879;
	mov.b64 	%rd433, 3431482436;
	st.local.v2.u64 	[%rd2+1072], {%rd433, %rd432};
	mov.b64 	%rd434, 4065699751;
	mov.b64 	%rd435, 1469301956;
	st.local.v2.u64 	[%rd2+1088], {%rd435, %rd434};
	mov.b64 	%rd436, 1199193405;
	mov.b64 	%rd437, 2197585534;
	st.local.v2.u64 	[%rd2+1104], {%rd437, %rd436};
	mov.b64 	%rd438, 3887750493;
	mov.b64 	%rd439, 2898814052;
	st.local.v2.u64 	[%rd2+1120], {%rd439, %rd438};
	mov.b64 	%rd440, 2514908019;
	mov.b64 	%rd441, 724703513;
	st.local.v2.u64 	[%rd2+1136], {%rd441, %rd440};
	mov.b64 	%rd442, 2551808385;
	mov.b64 	%rd443, 2696962144;
	st.local.v2.u64 	[%rd2+1152], {%rd443, %rd442};
	mov.b64 	%rd444, 2141445340;
	mov.b64 	%rd445, 3516813135;
	st.local.v2.u64 	[%rd2+1168], {%rd445, %rd444};
	mov.b64 	%rd446, 2119445034;
	mov.b64 	%rd447, 1715741218;
	st.local.v2.u64 	[%rd2+1184], {%rd447, %rd446};
	mov.b64 	%rd448, 2198571144;
	mov.b64 	%rd449, 2872807568;
	st.local.v2.u64 	[%rd2+1200], {%rd449, %rd448};
	mov.b64 	%rd450, 700968686;
	mov.b64 	%rd451, 3398190662;
	st.local.v2.u64 	[%rd2+1216], {%rd451, %rd450};
	mov.b64 	%rd452, 1009259540;
	mov.b64 	%rd453, 3547052216;
	st.local.v2.u64 	[%rd2+1232], {%rd453, %rd452};
	mov.b64 	%rd454, 3803995742;
	mov.b64 	%rd455, 2041044702;
	st.local.v2.u64 	[%rd2+1248], {%rd455, %rd454};
	mov.b64 	%rd456, 1991105499;
	mov.b64 	%rd457, 487983883;
	st.local.v2.u64 	[%rd2+1264], {%rd457, %rd456};
	mov.b64 	%rd458, 1449407026;
	mov.b64 	%rd459, 1004265696;
	st.local.v2.u64 	[%rd2+1280], {%rd459, %rd458};
	mov.b64 	%rd460, 504629770;
	mov.b64 	%rd461, 1316239930;
	st.local.v2.u64 	[%rd2+1296], {%rd461, %rd460};
	mov.b64 	%rd462, 168560134;
	mov.b64 	%rd463, 3683797321;
	st.local.v2.u64 	[%rd2+1312], {%rd463, %rd462};
	mov.b64 	%rd464, 3837287516;
	mov.b64 	%rd465, 1816667172;
	st.local.v2.u64 	[%rd2+1328], {%rd465, %rd464};
	mov.b64 	%rd466, 1857934291;
	mov.b64 	%rd467, 1570751170;
	st.local.v2.u64 	[%rd2+1344], {%rd467, %rd466};
	mov.b64 	%rd468, 2797888098;
	mov.b64 	%rd469, 4014189740;
	st.local.v2.u64 	[%rd2+1360], {%rd469, %rd468};
	mov.b64 	%rd470, 2754712981;
	mov.b64 	%rd471, 2822345105;
	st.local.v2.u64 	[%rd2+1376], {%rd471, %rd470};
	mov.b64 	%rd472, 2347923833;
	mov.b64 	%rd473, 936633572;
	st.local.v2.u64 	[%rd2+1392], {%rd473, %rd472};
	mov.b64 	%rd474, 1133234376;
	mov.b64 	%rd475, 852879335;
	st.local.v2.u64 	[%rd2+1408], {%rd475, %rd474};
	mov.b64 	%rd476, 3084545389;
	mov.b64 	%rd477, 1500395319;
	st.local.v2.u64 	[%rd2+1424], {%rd477, %rd476};
	mov.b64 	%rd478, 1689376213;
	mov.b64 	%rd479, 2348912013;
	st.local.v2.u64 	[%rd2+1440], {%rd479, %rd478};
	mov.b64 	%rd480, 3762923945;
	mov.b64 	%rd481, 3533459022;
	st.local.v2.u64 	[%rd2+1456], {%rd481, %rd480};
	mov.b64 	%rd482, 4205598294;
	mov.b64 	%rd483, 3034082412;
	st.local.v2.u64 	[%rd2+1472], {%rd483, %rd482};
	mov.b64 	%rd484, 634383082;
	mov.b64 	%rd485, 133428468;
	st.local.v2.u64 	[%rd2+1488], {%rd485, %rd484};
	mov.b64 	%rd486, 2398386810;
	mov.b64 	%rd487, 2949277029;
	st.local.v2.u64 	[%rd2+1504], {%rd487, %rd486};
	mov.b64 	%rd488, 403703816;
	mov.b64 	%rd489, 3913789102;
	st.local.v2.u64 	[%rd2+1520], {%rd489, %rd488};
	mov.b64 	%rd490, 2297460856;
	mov.b64 	%rd491, 3580869306;
	st.local.v2.u64 	[%rd2+1536], {%rd491, %rd490};
	mov.b64 	%rd492, 1918643758;
	mov.b64 	%rd493, 1867130149;
	st.local.v2.u64 	[%rd2+1552], {%rd493, %rd492};
	mov.b64 	%rd494, 4049053350;
	mov.b64 	%rd495, 607656988;
	st.local.v2.u64 	[%rd2+1568], {%rd495, %rd494};
	mov.b64 	%rd496, 1368901318;
	mov.b64 	%rd497, 3346248884;
	st.local.v2.u64 	[%rd2+1584], {%rd497, %rd496};
	mov.b64 	%rd498, 2090982877;
	mov.b64 	%rd499, 600565992;
	st.local.v2.u64 	[%rd2+1600], {%rd499, %rd498};
	mov.b64 	%rd500, 557719327;
	mov.b64 	%rd501, 2632479860;
	st.local.v2.u64 	[%rd2+1616], {%rd501, %rd500};
	mov.b64 	%rd502, 3697393085;
	mov.b64 	%rd503, 3717614411;
	st.local.v2.u64 	[%rd2+1632], {%rd503, %rd502};
	mov.b64 	%rd504, 2232388234;
	mov.b64 	%rd505, 2249034635;
	st.local.v2.u64 	[%rd2+1648], {%rd505, %rd504};
	mov.b64 	%rd506, 1115438654;
	mov.b64 	%rd507, 2430627952;
	st.local.v2.u64 	[%rd2+1664], {%rd507, %rd506};
	mov.b64 	%rd508, 2865522278;
	mov.b64 	%rd509, 3295786421;
	st.local.v2.u64 	[%rd2+1680], {%rd509, %rd508};
	mov.b64 	%rd510, 84280067;
	mov.b64 	%rd511, 3633334344;
	st.local.v2.u64 	[%rd2+1696], {%rd511, %rd510};
	mov.b64 	%rd512, 303828494;
	mov.b64 	%rd513, 33027830;
	st.local.v2.u64 	[%rd2+1712], {%rd513, %rd512};
	mov.b64 	%rd514, 1600795957;
	mov.b64 	%rd515, 2747425121;
	st.local.v2.u64 	[%rd2+1728], {%rd515, %rd514};
	mov.b64 	%rd516, 3496589753;
	mov.b64 	%rd517, 4188952407;
	st.local.v2.u64 	[%rd2+1744], {%rd517, %rd516};
	mov.b64 	%rd518, 1486471617;
	mov.b64 	%rd519, 2434238086;
	st.local.v2.u64 	[%rd2+1760], {%rd519, %rd518};
	mov.b64 	%rd520, 3106381470;
	mov.b64 	%rd521, 658119965;
	st.local.v2.u64 	[%rd2+1776], {%rd521, %rd520};
	mov.b64 	%rd522, 334231800;
	mov.b64 	%rd523, 953803233;
	st.local.v2.u64 	[%rd2+1792], {%rd523, %rd522};
	mov.b64 	%rd524, 857870609;
	mov.b64 	%rd525, 3005978776;
	st.local.v2.u64 	[%rd2+1808], {%rd525, %rd524};
	mov.b64 	%rd526, 1890179545;
	mov.b64 	%rd527, 3151128937;
	st.local.v2.u64 	[%rd2+1824], {%rd527, %rd526};
	mov.b64 	%rd528, 2805175444;
	mov.b64 	%rd529, 2298973838;
	st.local.v2.u64 	[%rd2+1840], {%rd529, %rd528};
	mov.b64 	%rd530, 574365214;
	mov.b64 	%rd531, 3056442267;
	st.local.v2.u64 	[%rd2+1856], {%rd531, %rd530};
	mov.b64 	%rd532, 550103529;
	mov.b64 	%rd533, 2450884487;
	st.local.v2.u64 	[%rd2+1872], {%rd533, %rd532};
	mov.b64 	%rd534, 4289353045;
	mov.b64 	%rd535, 1233637070;
	st.local.v2.u64 	[%rd2+1888], {%rd535, %rd534};
	mov.b64 	%rd536, 2057691103;
	mov.b64 	%rd537, 2018519080;
	st.local.v2.u64 	[%rd2+1904], {%rd537, %rd536};
	mov.b64 	%rd538, 4166623649;
	mov.b64 	%rd539, 2399374476;
	st.local.v2.u64 	[%rd2+1920], {%rd539, %rd538};
	mov.b64 	%rd540, 387583245;
	mov.b64 	%rd541, 2148108681;
	st.local.v2.u64 	[%rd2+1936], {%rd541, %rd540};
	mov.b64 	%rd542, 836232934;
	mov.b64 	%rd543, 3664101311;
	st.local.v2.u64 	[%rd2+1952], {%rd543, %rd542};
	mov.b64 	%rd544, 3100665960;
	mov.b64 	%rd545, 3330556482;
	st.local.v2.u64 	[%rd2+1968], {%rd545, %rd544};
	mov.b64 	%rd546, 2955516313;
	mov.b64 	%rd547, 3280093505;
	st.local.v2.u64 	[%rd2+1984], {%rd547, %rd546};
	mov.b64 	%rd548, 287182607;
	mov.b64 	%rd549, 2002398509;
	st.local.v2.u64 	[%rd2+2000], {%rd549, %rd548};
	mov.b64 	%rd550, 4238890068;
	mov.b64 	%rd551, 3413881008;
	st.local.v2.u64 	[%rd2+2016], {%rd551, %rd550};
	mov.b64 	%rd552, 975967766;
	mov.b64 	%rd553, 3597515707;
	st.local.v2.u64 	[%rd2+2032], {%rd553, %rd552};
	mov.b64 	%rd554, 2089089148;
	mov.b64 	%rd555, 1671808611;
	st.local.v2.u64 	[%rd3], {%rd555, %rd554};
	mov.b64 	%rd556, 2072901243;
	mov.b64 	%rd557, 2006576759;
	st.local.v2.u64 	[%rd3+16], {%rd557, %rd556};
	mov.b64 	%rd558, 1807603307;
	mov.b64 	%rd559, 4061003762;
	st.local.v2.u64 	[%rd3+32], {%rd559, %rd558};
	mov.b64 	%rd560, 3310653893;
	mov.b64 	%rd561, 1873927791;
	st.local.v2.u64 	[%rd3+48], {%rd561, %rd560};
	mov.b64 	%rd562, 16974337;
	mov.b64 	%rd563, 810573872;
	st.local.v2.u64 	[%rd3+64], {%rd563, %rd562};
	mov.b64 	%rd564, 729634347;
	mov.b64 	%rd565, 1739181671;
	st.local.v2.u64 	[%rd3+80], {%rd565, %rd564};
	mov.b64 	%rd566, 3613570519;
	mov.b64 	%rd567, 4263110654;
	st.local.v2.u64 	[%rd3+96], {%rd567, %rd566};
	mov.b64 	%rd568, 1989864566;
	mov.b64 	%rd569, 2883997099;
	st.local.v2.u64 	[%rd3+112], {%rd569, %rd568};
	mov.b64 	%rd570, 2191335298;
	mov.b64 	%rd571, 3393556426;
	st.local.v2.u64 	[%rd3+128], {%rd571, %rd570};
	mov.b64 	%rd572, 2106063485;
	mov.b64 	%rd573, 3376449993;
	st.local.v2.u64 	[%rd3+144], {%rd573, %rd572};
	mov.b64 	%rd574, 1508618841;
	mov.b64 	%rd575, 4195741690;
	st.local.v2.u64 	[%rd3+160], {%rd575, %rd574};
	mov.b64 	%rd576, 4027317232;
	mov.b64 	%rd577, 1204391495;
	st.local.v2.u64 	[%rd3+176], {%rd577, %rd576};
	mov.b64 	%rd578, 3563566036;
	mov.b64 	%rd579, 2917941677;
	st.local.v2.u64 	[%rd3+192], {%rd579, %rd578};
	mov.b64 	%rd580, 2951366063;
	mov.b64 	%rd581, 2734514082;
	st.local.v2.u64 	[%rd3+208], {%rd581, %rd580};
	mov.b64 	%rd582, 2767672228;
	mov.b64 	%rd583, 2629772188;
	st.local.v2.u64 	[%rd3+224], {%rd583, %rd582};
	mov.b64 	%rd584, 3227229120;
	mov.b64 	%rd585, 1922491506;
	st.local.v2.u64 	[%rd3+240], {%rd585, %rd584};
	mov.b64 	%rd586, 4246528509;
	mov.b64 	%rd587, 3082974647;
	st.local.v2.u64 	[%rd3+256], {%rd587, %rd586};
	mov.b64 	%rd588, 644500518;
	mov.b64 	%rd589, 2477669779;
	st.local.v2.u64 	[%rd3+272], {%rd589, %rd588};
	mov.b64 	%rd590, 1061256767;
	mov.b64 	%rd591, 911895606;
	st.local.v2.u64 	[%rd3+288], {%rd591, %rd590};
	mov.b64 	%rd592, 3427763148;
	mov.b64 	%rd593, 4144166391;
	st.local.v2.u64 	[%rd3+304], {%rd593, %rd592};
	mov.b64 	%rd594, 2784252325;
	mov.b64 	%rd595, 878471220;
	st.local.v2.u64 	[%rd3+320], {%rd595, %rd594};
	mov.b64 	%rd596, 4043897329;
	mov.b64 	%rd597, 3845444069;
	st.local.v2.u64 	[%rd3+336], {%rd597, %rd596};
	mov.b64 	%rd598, 3631459288;
	mov.b64 	%rd599, 1905517169;
	st.local.v2.u64 	[%rd3+352], {%rd599, %rd598};
	mov.b64 	%rd600, 356461077;
	mov.b64 	%rd601, 827548209;
	st.local.v2.u64 	[%rd3+368], {%rd601, %rd600};
	mov.b64 	%rd602, 3344078279;
	mov.b64 	%rd603, 67897348;
	st.local.v2.u64 	[%rd3+384], {%rd603, %rd602};
	mov.b64 	%rd604, 3277757891;
	mov.b64 	%rd605, 593839651;
	st.local.v2.u64 	[%rd3+400], {%rd605, %rd604};
	mov.b64 	%rd606, 2527147926;
	mov.b64 	%rd607, 405286936;
	st.local.v2.u64 	[%rd3+416], {%rd607, %rd606};
	mov.b64 	%rd608, 2595565466;
	mov.b64 	%rd609, 84871685;
	st.local.v2.u64 	[%rd3+432], {%rd609, %rd608};
	mov.b64 	%rd610, 305538066;
	mov.b64 	%rd611, 118033927;
	st.local.v2.u64 	[%rd3+448], {%rd611, %rd610};
	mov.b64 	%rd612, 3795705826;
	mov.b64 	%rd613, 2157648768;
	st.local.v2.u64 	[%rd3+464], {%rd613, %rd612};
	mov.b64 	%rd614, 661212711;
	mov.b64 	%rd615, 3945188843;
	st.local.v2.u64 	[%rd3+480], {%rd615, %rd614};
	mov.b64 	%rd616, 1973414517;
	mov.b64 	%rd617, 2999812018;
	st.local.v2.u64 	[%rd3+496], {%rd617, %rd616};
	mov.b64 	%rd618, 2208177539;
	mov.b64 	%rd619, 152769033;
	st.local.v2.u64 	[%rd3+512], {%rd619, %rd618};
	mov.b64 	%rd620, 439235610;
	mov.b64 	%rd621, 745822252;
	st.local.v2.u64 	[%rd3+528], {%rd621, %rd620};
	mov.b64 	%rd622, 1857215598;
	mov.b64 	%rd623, 455947803;
	st.local.v2.u64 	[%rd3+544], {%rd623, %rd622};
	mov.b64 	%rd624, 2700827552;
	mov.b64 	%rd625, 1525593178;
	st.local.v2.u64 	[%rd3+560], {%rd625, %rd624};
	mov.b64 	%rd626, 994932283;
	mov.b64 	%rd627, 1391895634;
	st.local.v2.u64 	[%rd3+576], {%rd627, %rd626};
	mov.b64 	%rd628, 3016654259;
	mov.b64 	%rd629, 3596728278;
	st.local.v2.u64 	[%rd3+592], {%rd629, %rd628};
	mov.b64 	%rd630, 3812548067;
	mov.b64 	%rd631, 695947817;
	st.local.v2.u64 	[%rd3+608], {%rd631, %rd630};
	mov.b64 	%rd632, 2224493444;
	mov.b64 	%rd633, 795958831;
	st.local.v2.u64 	[%rd3+624], {%rd633, %rd632};
	mov.b64 	%rd634, 3513301457;
	mov.b64 	%rd635, 1408607827;
	st.local.v2.u64 	[%rd3+640], {%rd635, %rd634};
	mov.b64 	%rd636, 3979133421;
	st.local.v2.u64 	[%rd3+656], {%rd126, %rd636};
	mov.b64 	%rd637, 4229948412;
	mov.b64 	%rd638, 543178784;
	st.local.v2.u64 	[%rd3+672], {%rd638, %rd637};
	mov.b64 	%rd639, 1542305371;
	mov.b64 	%rd640, 2982705585;
	st.local.v2.u64 	[%rd3+688], {%rd640, %rd639};
	mov.b64 	%rd641, 3410398667;
	mov.b64 	%rd642, 1790891114;
	st.local.v2.u64 	[%rd3+704], {%rd642, %rd641};
	mov.b64 	%rd643, 961245753;
	mov.b64 	%rd644, 3201918910;
	st.local.v2.u64 	[%rd3+720], {%rd644, %rd643};
	mov.b64 	%rd645, 1289001036;
	mov.b64 	%rd646, 1256100938;
	st.local.v2.u64 	[%rd3+736], {%rd646, %rd645};
	mov.b64 	%rd647, 3477767631;
	mov.b64 	%rd648, 1491644504;
	st.local.v2.u64 	[%rd3+752], {%rd648, %rd647};
	mov.b64 	%rd649, 4012557807;
	mov.b64 	%rd650, 3496721360;
	st.local.v2.u64 	[%rd3+768], {%rd650, %rd649};
	mov.b64 	%rd651, 4212583931;
	mov.b64 	%rd652, 2867154858;
	st.local.v2.u64 	[%rd3+784], {%rd652, %rd651};
	mov.b64 	%rd653, 1305975373;
	mov.b64 	%rd654, 1137018435;
	st.local.v2.u64 	[%rd3+800], {%rd654, %rd653};
	mov.b64 	%rd655, 2241073541;
	mov.b64 	%rd656, 861234739;
	st.local.v2.u64 	[%rd3+816], {%rd656, %rd655};
	mov.b64 	%rd657, 4178635257;
	mov.b64 	%rd658, 1171229253;
	st.local.v2.u64 	[%rd3+832], {%rd658, %rd657};
	mov.b64 	%rd659, 2139225727;
	mov.b64 	%rd660, 33948674;
	st.local.v2.u64 	[%rd3+848], {%rd660, %rd659};
	mov.b64 	%rd661, 1011120188;
	mov.b64 	%rd662, 1357946960;
	st.local.v2.u64 	[%rd3+864], {%rd662, %rd661};
	mov.b64 	%rd663, 2833468328;
	mov.b64 	%rd664, 2679776671;
	st.local.v2.u64 	[%rd3+880], {%rd664, %rd663};
	mov.b64 	%rd665, 2751356323;
	mov.b64 	%rd666, 1374921297;
	st.local.v2.u64 	[%rd3+896], {%rd666, %rd665};
	mov.b64 	%rd667, 2408187279;
	mov.b64 	%rd668, 1086357568;
	st.local.v2.u64 	[%rd3+912], {%rd668, %rd667};
	mov.b64 	%rd669, 2646352285;
	mov.b64 	%rd670, 2460827538;
	st.local.v2.u64 	[%rd3+928], {%rd670, %rd669};
	mov.b64 	%rd671, 4110742005;
	mov.b64 	%rd672, 944271416;
	st.local.v2.u64 	[%rd3+944], {%rd672, %rd671};
	mov.b64 	%rd673, 3066132406;
	mov.b64 	%rd674, 3168756668;
	st.local.v2.u64 	[%rd3+960], {%rd674, %rd673};
	mov.b64 	%rd675, 560153121;
	mov.b64 	%rd676, 3665145818;
	st.local.v2.u64 	[%rd3+976], {%rd676, %rd675};
	mov.b64 	%rd677, 4279952895;
	mov.b64 	%rd678, 271589392;
	st.local.v2.u64 	[%rd3+992], {%rd678, %rd677};
	mov.b64 	%rd679, 3530407890;
	mov.b64 	%rd680, 4077846003;
	st.local.v2.u64 	[%rd3+1008], {%rd680, %rd679};
	mov.b64 	%rd681, 202643468;
	mov.b64 	%rd682, 3444343245;
	st.local.v2.u64 	[%rd3+1024], {%rd682, %rd681};
	mov.b64 	%rd683, 3962553324;
	mov.b64 	%rd684, 322250259;
	st.local.v2.u64 	[%rd3+1040], {%rd684, %rd683};
	mov.b64 	%rd685, 2543990167;
	mov.b64 	%rd686, 1608629855;
	st.local.v2.u64 	[%rd3+1056], {%rd686, %rd685};
	mov.b64 	%rd687, 389623319;
	mov.b64 	%rd688, 1154254916;
	st.local.v2.u64 	[%rd3+1072], {%rd688, %rd687};
	mov.b64 	%rd689, 2817676711;
	mov.b64 	%rd690, 3294073796;
	st.local.v2.u64 	[%rd3+1088], {%rd690, %rd689};
	mov.b64 	%rd691, 1028094525;
	mov.b64 	%rd692, 2122513534;
	st.local.v2.u64 	[%rd3+1104], {%rd692, %rd691};
	mov.b64 	%rd693, 1575467613;
	mov.b64 	%rd694, 1689045092;
	st.local.v2.u64 	[%rd3+1120], {%rd694, %rd693};
	mov.b64 	%rd695, 1939203699;
	mov.b64 	%rd696, 422261273;
	st.local.v2.u64 	[%rd3+1136], {%rd696, %rd695};
	mov.b64 	%rd697, 2174228865;
	mov.b64 	%rd698, 1621147744;
	st.local.v2.u64 	[%rd3+1152], {%rd698, %rd697};
	mov.b64 	%rd699, 3699352540;
	mov.b64 	%rd700, 1339137615;
	st.local.v2.u64 	[%rd3+1168], {%rd700, %rd699};
	mov.b64 	%rd701, 712922154;
	mov.b64 	%rd702, 577127458;
	st.local.v2.u64 	[%rd3+1184], {%rd702, %rd701};
	mov.b64 	%rd703, 2290289544;
	mov.b64 	%rd704, 2427141008;
	st.local.v2.u64 	[%rd3+1200], {%rd704, %rd703};
	mov.b64 	%rd705, 3995715566;
	mov.b64 	%rd706, 1187679302;
	st.local.v2.u64 	[%rd3+1216], {%rd706, %rd705};
	mov.b64 	%rd707, 339486740;
	mov.b64 	%rd708, 3100863416;
	st.local.v2.u64 	[%rd3+1232], {%rd708, %rd707};
	mov.b64 	%rd709, 1591917662;
	mov.b64 	%rd710, 3732514782;
	st.local.v2.u64 	[%rd3+1248], {%rd710, %rd709};
	mov.b64 	%rd711, 3681988059;
	mov.b64 	%rd712, 186455563;
	st.local.v2.u64 	[%rd3+1264], {%rd712, %rd711};
	mov.b64 	%rd713, 844522546;
	mov.b64 	%rd714, 3762019296;
	st.local.v2.u64 	[%rd3+1280], {%rd714, %rd713};
	mov.b64 	%rd715, 169743370;
	mov.b64 	%rd716, 978220090;
	st.local.v2.u64 	[%rd3+1296], {%rd716, %rd715};
	mov.b64 	%rd717, 101321734;
	mov.b64 	%rd718, 1239126601;
	st.local.v2.u64 	[%rd3+1312], {%rd718, %rd717};
	mov.b64 	%rd719, 1558493276;
	mov.b64 	%rd720, 611076132;
	st.local.v2.u64 	[%rd3+1328], {%rd720, %rd719};
	mov.b64 	%rd721, 3547250131;
	mov.b64 	%rd722, 3260915650;
	st.local.v2.u64 	[%rd3+1344], {%rd722, %rd721};
	mov.b64 	%rd723, 1655096418;
	mov.b64 	%rd724, 2901361580;
	st.local.v2.u64 	[%rd3+1360], {%rd724, %rd723};
	mov.b64 	%rd725, 2510565781;
	mov.b64 	%rd726, 2443721105;
	st.local.v2.u64 	[%rd3+1376], {%rd726, %rd725};
	mov.b64 	%rd727, 2039214713;
	mov.b64 	%rd728, 3828863972;
	st.local.v2.u64 	[%rd3+1392], {%rd728, %rd727};
	mov.b64 	%rd729, 3359869896;
	mov.b64 	%rd730, 3878868455;
	st.local.v2.u64 	[%rd3+1408], {%rd730, %rd729};
	mov.b64 	%rd731, 1840765549;
	mov.b64 	%rd732, 928607799;
	st.local.v2.u64 	[%rd3+1424], {%rd732, %rd731};
	mov.b64 	%rd733, 3580146133;
	mov.b64 	%rd734, 2374762893;
	st.local.v2.u64 	[%rd3+1440], {%rd734, %rd733};
	mov.b64 	%rd735, 2850048425;
	mov.b64 	%rd736, 1322425422;
	st.local.v2.u64 	[%rd3+1456], {%rd736, %rd735};
	mov.b64 	%rd737, 1459268694;
	mov.b64 	%rd738, 1823791212;
	st.local.v2.u64 	[%rd3+1472], {%rd738, %rd737};
	mov.b64 	%rd739, 3928346602;
	mov.b64 	%rd740, 4094161908;
	st.local.v2.u64 	[%rd3+1488], {%rd740, %rd739};
	mov.b64 	%rd741, 2056189050;
	mov.b64 	%rd742, 1706019429;
	st.local.v2.u64 	[%rd3+1504], {%rd742, %rd741};
	mov.b64 	%rd743, 135794696;
	mov.b64 	%rd744, 2934523822;
	st.local.v2.u64 	[%rd3+1520], {%rd744, %rd743};
	mov.b64 	%rd745, 2022240376;
	mov.b64 	%rd746, 3134549946;
	st.local.v2.u64 	[%rd3+1536], {%rd746, %rd745};
	mov.b64 	%rd747, 779246638;
	mov.b64 	%rd748, 628050469;
	st.local.v2.u64 	[%rd3+1552], {%rd748, %rd747};
	mov.b64 	%rd749, 2800834470;
	mov.b64 	%rd750, 472135708;
	st.local.v2.u64 	[%rd3+1568], {%rd750, %rd749};
	mov.b64 	%rd751, 3327236038;
	mov.b64 	%rd752, 3032970164;
	st.local.v2.u64 	[%rd3+1584], {%rd752, %rd751};
	mov.b64 	%rd753, 3715932637;
	mov.b64 	%rd754, 3894660072;
	st.local.v2.u64 	[%rd3+1600], {%rd754, %rd753};
	mov.b64 	%rd755, 522272287;
	mov.b64 	%rd756, 1956440180;
	st.local.v2.u64 	[%rd3+1616], {%rd756, %rd755};
	mov.b64 	%rd757, 3185336765;
	mov.b64 	%rd758, 1272813131;
	st.local.v2.u64 	[%rd3+1632], {%rd758, %rd757};
	mov.b64 	%rd759, 2323976074;
	mov.b64 	%rd760, 2340818315;
	st.local.v2.u64 	[%rd3+1648], {%rd760, %rd759};
	mov.b64 	%rd761, 1044544574;
	mov.b64 	%rd762, 1888542832;
	st.local.v2.u64 	[%rd3+1664], {%rd762, %rd761};
	mov.b64 	%rd763, 1722469478;
	mov.b64 	%rd764, 3049550261;
	st.local.v2.u64 	[%rd3+1680], {%rd764, %rd763};
	mov.b64 	%rd765, 50660867;
	mov.b64 	%rd766, 1222152264;
	st.local.v2.u64 	[%rd3+1696], {%rd766, %rd765};
	mov.b64 	%rd767, 236067854;
	mov.b64 	%rd768, 4127324150;
	st.local.v2.u64 	[%rd3+1712], {%rd768, %rd767};
	mov.b64 	%rd769, 895445557;
	mov.b64 	%rd770, 1638122081;
	st.local.v2.u64 	[%rd3+1728], {%rd770, %rd769};
	mov.b64 	%rd771, 3117443513;
	mov.b64 	%rd772, 1475980887;
	st.local.v2.u64 	[%rd3+1744], {%rd772, %rd771};
	mov.b64 	%rd773, 3243809217;
	mov.b64 	%rd774, 2257655686;
	st.local.v2.u64 	[%rd3+1760], {%rd774, %rd773};
	mov.b64 	%rd775, 2662934430;
	mov.b64 	%rd776, 489110045;
	st.local.v2.u64 	[%rd3+1776], {%rd776, %rd775};
	mov.b64 	%rd777, 4162055160;
	mov.b64 	%rd778, 3778599393;
	st.local.v2.u64 	[%rd3+1792], {%rd778, %rd777};
	mov.b64 	%rd779, 288563729;
	mov.b64 	%rd780, 2561878936;
	st.local.v2.u64 	[%rd3+1808], {%rd780, %rd779};
	mov.b64 	%rd781, 3648039385;
	mov.b64 	%rd782, 1773916777;
	st.local.v2.u64 	[%rd3+1824], {%rd782, %rd781};
	mov.b64 	%rd783, 2493985684;
	mov.b64 	%rd784, 2391345038;
	st.local.v2.u64 	[%rd3+1840], {%rd784, %rd783};
	mov.b64 	%rd785, 505560094;
	mov.b64 	%rd786, 2612407707;
	st.local.v2.u64 	[%rd3+1856], {%rd786, %rd785};
	mov.b64 	%rd787, 3911240169;
	mov.b64 	%rd788, 2274497927;
	st.local.v2.u64 	[%rd3+1872], {%rd788, %rd787};
	mov.b64 	%rd789, 1442818645;
	mov.b64 	%rd790, 3460925390;
	st.local.v2.u64 	[%rd3+1888], {%rd790, %rd789};
	mov.b64 	%rd791, 3749357023;
	mov.b64 	%rd792, 678973480;
	st.local.v2.u64 	[%rd3+1904], {%rd792, %rd791};
	mov.b64 	%rd793, 2717407649;
	mov.b64 	%rd794, 2358182796;
	st.local.v2.u64 	[%rd3+1920], {%rd794, %rd793};
	mov.b64 	%rd795, 219617805;
	mov.b64 	%rd796, 2306869641;
	st.local.v2.u64 	[%rd3+1936], {%rd796, %rd795};
	mov.b64 	%rd797, 3862026214;
	mov.b64 	%rd798, 3218761151;
	st.local.v2.u64 	[%rd3+1952], {%rd798, %rd797};
	mov.b64 	%rd799, 1756942440;
	mov.b64 	%rd800, 1120306242;
	st.local.v2.u64 	[%rd3+1968], {%rd800, %rd799};
	mov.b64 	%rd801, 2578459033;
	mov.b64 	%rd802, 1103331905;
	st.local.v2.u64 	[%rd3+1984], {%rd802, %rd801};
	mov.b64 	%rd803, 252780047;
	mov.b64 	%rd804, 762796589;
	st.local.v2.u64 	[%rd3+2000], {%rd804, %rd803};
	mov.b64 	%rd805, 1425844308;
	mov.b64 	%rd806, 2966125488;
	st.local.v2.u64 	[%rd3+2016], {%rd806, %rd805};
	mov.b64 	%rd807, 372911126;
	mov.b64 	%rd808, 3151392187;
	st.local.v2.u64 	[%rd3+2032], {%rd808, %rd807};
	mov.b64 	%rd809, 2088535288;
	mov.b64 	%rd810, 1667474886;
	st.local.v2.u64 	[%rd4], {%rd810, %rd809};
	mov.b64 	%rd811, 2071694838;
	mov.b64 	%rd812, 2004326894;
	st.local.v2.u64 	[%rd4+16], {%rd812, %rd811};
	mov.b64 	%rd813, 1802223062;
	mov.b64 	%rd814, 4075949567;
	st.local.v2.u64 	[%rd4+32], {%rd814, %rd813};
	mov.b64 	%rd815, 3318043793;
	mov.b64 	%rd816, 1869591006;
	st.local.v2.u64 	[%rd4+48], {%rd816, %rd815};
	mov.b64 	%rd817, 16843522;
	mov.b64 	%rd818, 808472672;
	st.local.v2.u64 	[%rd4+64], {%rd818, %rd817};
	mov.b64 	%rd819, 724270422;
	mov.b64 	%rd820, 1734846926;
	st.local.v2.u64 	[%rd4+80], {%rd820, %rd819};
	mov.b64 	%rd821, 3621216949;
	mov.b64 	%rd822, 4278065639;
	st.local.v2.u64 	[%rd4+96], {%rd822, %rd821};
	mov.b64 	%rd823, 1987484396;
	mov.b64 	%rd824, 2880169549;
	st.local.v2.u64 	[%rd4+112], {%rd824, %rd823};
	mov.b64 	%rd825, 2189597983;
	mov.b64 	%rd826, 3402253711;
	st.local.v2.u64 	[%rd4+128], {%rd826, %rd825};
	mov.b64 	%rd827, 2105378810;
	mov.b64 	%rd828, 3385409673;
	st.local.v2.u64 	[%rd4+144], {%rd828, %rd827};
	mov.b64 	%rd829, 1499065266;
	mov.b64 	%rd830, 4210693615;
	st.local.v2.u64 	[%rd4+160], {%rd830, %rd829};
	mov.b64 	%rd831, 4042263547;
	mov.b64 	%rd832, 1195886990;
	st.local.v2.u64 	[%rd4+176], {%rd832, %rd831};
	mov.b64 	%rd833, 3570689971;
	mov.b64 	%rd834, 2913856577;
	st.local.v2.u64 	[%rd4+192], {%rd834, %rd833};
	mov.b64 	%rd835, 2947541573;
	mov.b64 	%rd836, 2728590687;
	st.local.v2.u64 	[%rd4+208], {%rd836, %rd835};
	mov.b64 	%rd837, 2762274643;
	mov.b64 	%rd838, 2627518243;
	st.local.v2.u64 	[%rd4+224], {%rd838, %rd837};
	mov.b64 	%rd839, 3233831835;
	mov.b64 	%rd840, 1920112356;
	st.local.v2.u64 	[%rd4+240], {%rd840, %rd839};
	mov.b64 	%rd841, 4261223649;
	mov.b64 	%rd842, 3082273397;
	st.local.v2.u64 	[%rd4+256], {%rd842, %rd841};
	mov.b64 	%rd843, 640051788;
	mov.b64 	%rd844, 2475929149;
	st.local.v2.u64 	[%rd4+272], {%rd844, %rd843};
	mov.b64 	%rd845, 1061110142;
	mov.b64 	%rd846, 909531756;
	st.local.v2.u64 	[%rd4+288], {%rd846, %rd845};
	mov.b64 	%rd847, 3435941763;
	mov.b64 	%rd848, 4160160501;
	st.local.v2.u64 	[%rd4+304], {%rd848, %rd847};
	mov.b64 	%rd849, 2779116625;
	mov.b64 	%rd850, 875846760;
	st.local.v2.u64 	[%rd4+320], {%rd850, %rd849};
	mov.b64 	%rd851, 4059105529;
	mov.b64 	%rd852, 3857003729;
	st.local.v2.u64 	[%rd4+336], {%rd852, %rd851};
	mov.b64 	%rd853, 3638064043;
	mov.b64 	%rd854, 1903268834;
	st.local.v2.u64 	[%rd4+352], {%rd854, %rd853};
	mov.b64 	%rd855, 353713962;
	mov.b64 	%rd856, 825316194;
	st.local.v2.u64 	[%rd4+368], {%rd856, %rd855};
	mov.b64 	%rd857, 3351728789;
	mov.b64 	%rd858, 67374088;
	st.local.v2.u64 	[%rd4+384], {%rd858, %rd857};
	mov.b64 	%rd859, 3284360861;
	mov.b64 	%rd860, 589522246;
	st.local.v2.u64 	[%rd4+400], {%rd860, %rd859};
	mov.b64 	%rd861, 2526454071;
	mov.b64 	%rd862, 404236336;
	st.local.v2.u64 	[%rd4+416], {%rd862, %rd861};
	mov.b64 	%rd863, 2593830191;
	mov.b64 	%rd864, 84217610;
	st.local.v2.u64 	[%rd4+432], {%rd864, %rd863};
	mov.b64 	%rd865, 303183396;
	mov.b64 	%rd866, 117901582;
	st.local.v2.u64 	[%rd4+448], {%rd866, %rd865};
	mov.b64 	%rd867, 3806477791;
	mov.b64 	%rd868, 2155911963;
	st.local.v2.u64 	[%rd4+464], {%rd868, %rd867};
	mov.b64 	%rd869, 656894286;
	mov.b64 	%rd870, 3958056653;
	st.local.v2.u64 	[%rd4+480], {%rd870, %rd869};
	mov.b64 	%rd871, 1970642922;
	mov.b64 	%rd872, 2998062463;
	st.local.v2.u64 	[%rd4+496], {%rd872, %rd871};
	mov.b64 	%rd873, 2206440989;
	mov.b64 	%rd874, 151591698;
	st.local.v2.u64 	[%rd4+512], {%rd874, %rd873};
	mov.b64 	%rd875, 437923380;
	mov.b64 	%rd876, 741110872;
	st.local.v2.u64 	[%rd4+528], {%rd876, %rd875};
	mov.b64 	%rd877, 1852748508;
	mov.b64 	%rd878, 454765878;
	st.local.v2.u64 	[%rd4+544], {%rd878, %rd877};
	mov.b64 	%rd879, 2694904667;
	mov.b64 	%rd880, 1515908788;
	st.local.v2.u64 	[%rd4+560], {%rd880, %rd879};
	mov.b64 	%rd881, 993742198;
	mov.b64 	%rd882, 1381168804;
	st.local.v2.u64 	[%rd4+576], {%rd882, %rd881};
	mov.b64 	%rd883, 3014905469;
	mov.b64 	%rd884, 3604373943;
	st.local.v2.u64 	[%rd4+592], {%rd884, %rd883};
	mov.b64 	%rd885, 3823320797;
	mov.b64 	%rd886, 690584402;
	st.local.v2.u64 	[%rd4+608], {%rd886, %rd885};
	mov.b64 	%rd887, 2223281939;
	mov.b64 	%rd888, 791638366;
	st.local.v2.u64 	[%rd4+624], {%rd888, %rd887};
	mov.b64 	%rd889, 3520161977;
	mov.b64 	%rd890, 1398011302;
	st.local.v2.u64 	[%rd4+640], {%rd890, %rd889};
	mov.b64 	%rd891, 3991743681;
	st.local.v2.u64 	[%rd4+656], {%rd126, %rd891};
	mov.b64 	%rd892, 4244381667;
	mov.b64 	%rd893, 538992704;
	st.local.v2.u64 	[%rd4+672], {%rd893, %rd892};
	mov.b64 	%rd894, 1532751286;
	mov.b64 	%rd895, 2981218425;
	st.local.v2.u64 	[%rd4+688], {%rd895, %rd894};
	mov.b64 	%rd896, 3419096717;
	mov.b64 	%rd897, 1785380564;
	st.local.v2.u64 	[%rd4+704], {%rd897, %rd896};
	mov.b64 	%rd898, 960056178;
	mov.b64 	%rd899, 3200178535;
	st.local.v2.u64 	[%rd4+720], {%rd899, %rd898};
	mov.b64 	%rd900, 1280103576;
	mov.b64 	%rd901, 1246420628;
	st.local.v2.u64 	[%rd4+736], {%rd901, %rd900};
	mov.b64 	%rd902, 3486468741;
	mov.b64 	%rd903, 1482221744;
	st.local.v2.u64 	[%rd4+752], {%rd903, %rd902};
	mov.b64 	%rd904, 4025428677;
	mov.b64 	%rd905, 3503319995;
	st.local.v2.u64 	[%rd4+768], {%rd905, %rd904};
	mov.b64 	%rd906, 4227536621;
	mov.b64 	%rd907, 2863326543;
	st.local.v2.u64 	[%rd4+784], {%rd907, %rd906};
	mov.b64 	%rd908, 1296947098;
	mov.b64 	%rd909, 1128514950;
	st.local.v2.u64 	[%rd4+800], {%rd909, %rd908};
	mov.b64 	%rd910, 2240123921;
	mov.b64 	%rd911, 859002214;
	st.local.v2.u64 	[%rd4+816], {%rd911, %rd910};
	mov.b64 	%rd912, 4193849577;
	mov.b64 	%rd913, 1162203018;
	st.local.v2.u64 	[%rd4+832], {%rd913, %rd912};
	mov.b64 	%rd914, 2139062782;
	mov.b64 	%rd915, 33687044;
	st.local.v2.u64 	[%rd4+848], {%rd915, %rd914};
	mov.b64 	%rd916, 1010582648;
	mov.b64 	%rd917, 1347481760;
	st.local.v2.u64 	[%rd4+864], {%rd917, %rd916};
	mov.b64 	%rd918, 2829640523;
	mov.b64 	%rd919, 2678045221;
	st.local.v2.u64 	[%rd4+880], {%rd919, %rd918};
	mov.b64 	%rd920, 2745433693;
	mov.b64 	%rd921, 1364325282;
	st.local.v2.u64 	[%rd4+896], {%rd921, %rd920};
	mov.b64 	%rd922, 2408548869;
	mov.b64 	%rd923, 1077985408;
	st.local.v2.u64 	[%rd4+912], {%rd923, %rd922};
	mov.b64 	%rd924, 2644360225;
	mov.b64 	%rd925, 2459086143;
	st.local.v2.u64 	[%rd4+928], {%rd925, %rd924};
	mov.b64 	%rd926, 4126475505;
	mov.b64 	%rd927, 943212656;
	st.local.v2.u64 	[%rd4+944], {%rd927, %rd926};
	mov.b64 	%rd928, 3065430391;
	mov.b64 	%rd929, 3166494563;
	st.local.v2.u64 	[%rd4+960], {%rd929, %rd928};
	mov.b64 	%rd930, 555836226;
	mov.b64 	%rd931, 3671750063;
	st.local.v2.u64 	[%rd4+976], {%rd931, %rd930};
	mov.b64 	%rd932, 4294908645;
	mov.b64 	%rd933, 269496352;
	st.local.v2.u64 	[%rd4+992], {%rd933, %rd932};
	mov.b64 	%rd934, 3537006015;
	mov.b64 	%rd935, 4092792573;
	st.local.v2.u64 	[%rd4+1008], {%rd935, %rd934};
	mov.b64 	%rd936, 202118168;
	mov.b64 	%rd937, 3452783745;
	st.local.v2.u64 	[%rd4+1024], {%rd937, %rd936};
	mov.b64 	%rd938, 3974901699;
	mov.b64 	%rd939, 320025894;
	st.local.v2.u64 	[%rd4+1040], {%rd939, %rd938};
	mov.b64 	%rd940, 2543297077;
	mov.b64 	%rd941, 1600119230;
	st.local.v2.u64 	[%rd4+1056], {%rd941, %rd940};
	mov.b64 	%rd942, 387397934;
	mov.b64 	%rd943, 1145359496;
	st.local.v2.u64 	[%rd4+1072], {%rd943, %rd942};
	mov.b64 	%rd944, 2812801621;
	mov.b64 	%rd945, 3301201811;
	st.local.v2.u64 	[%rd4+1088], {%rd945, %rd944};
	mov.b64 	%rd946, 1027426170;
	mov.b64 	%rd947, 2122220284;
	st.local.v2.u64 	[%rd4+1104], {%rd947, %rd946};
	mov.b64 	%rd948, 1566435258;
	mov.b64 	%rd949, 1684319432;
	st.local.v2.u64 	[%rd4+1120], {%rd949, %rd948};
	mov.b64 	%rd950, 1936954854;
	mov.b64 	%rd951, 421079858;
	st.local.v2.u64 	[%rd4+1136], {%rd951, %rd950};
	mov.b64 	%rd952, 2172753945;
	mov.b64 	%rd953, 1616945344;
	st.local.v2.u64 	[%rd4+1152], {%rd953, %rd952};
	mov.b64 	%rd954, 3705438115;
	mov.b64 	%rd955, 1330631070;
	st.local.v2.u64 	[%rd4+1168], {%rd955, %rd954};
	mov.b64 	%rd956, 707427924;
	mov.b64 	%rd957, 572679748;
	st.local.v2.u64 	[%rd4+1184], {%rd957, %rd956};
	mov.b64 	%rd958, 2290647819;
	mov.b64 	%rd959, 2425400123;
	st.local.v2.u64 	[%rd4+1200], {%rd959, %rd958};
	mov.b64 	%rd960, 4008585671;
	mov.b64 	%rd961, 1179044492;
	st.local.v2.u64 	[%rd4+1216], {%rd961, %rd960};
	mov.b64 	%rd962, 336870440;
	mov.b64 	%rd963, 3099120491;
	st.local.v2.u64 	[%rd4+1232], {%rd963, %rd962};
	mov.b64 	%rd964, 1583276732;
	mov.b64 	%rd965, 3739122087;
	st.local.v2.u64 	[%rd4+1248], {%rd965, %rd964};
	mov.b64 	%rd966, 3688593069;
	mov.b64 	%rd967, 185277718;
	st.local.v2.u64 	[%rd4+1264], {%rd967, %rd966};
	mov.b64 	%rd968, 842159716;
	mov.b64 	%rd969, 3772791771;
	st.local.v2.u64 	[%rd4+1280], {%rd969, %rd968};
	mov.b64 	%rd970, 168435220;
	mov.b64 	%rd971, 976899700;
	st.local.v2.u64 	[%rd4+1296], {%rd971, %rd970};
	mov.b64 	%rd972, 101059084;
	mov.b64 	%rd973, 1229577106;
	st.local.v2.u64 	[%rd4+1312], {%rd973, %rd972};
	mov.b64 	%rd974, 1549591736;
	mov.b64 	%rd975, 606366792;
	st.local.v2.u64 	[%rd4+1328], {%rd975, %rd974};
	mov.b64 	%rd976, 3553849021;
	mov.b64 	%rd977, 3267517855;
	st.local.v2.u64 	[%rd4+1344], {%rd977, %rd976};
	mov.b64 	%rd978, 1650632388;
	mov.b64 	%rd979, 2897014595;
	st.local.v2.u64 	[%rd4+1360], {%rd979, %rd978};
	mov.b64 	%rd980, 2509612081;
	mov.b64 	%rd981, 2442242105;
	st.local.v2.u64 	[%rd4+1376], {%rd981, %rd980};
	mov.b64 	%rd982, 2038008818;
	mov.b64 	%rd983, 3840161747;
	st.local.v2.u64 	[%rd4+1392], {%rd983, %rd982};
	mov.b64 	%rd984, 3368567691;
	mov.b64 	%rd985, 3890688725;
	st.local.v2.u64 	[%rd4+1408], {%rd985, %rd984};
	mov.b64 	%rd986, 1835907034;
	mov.b64 	%rd987, 926374254;
	st.local.v2.u64 	[%rd4+1424], {%rd987, %rd986};
	mov.b64 	%rd988, 3587531953;
	mov.b64 	%rd989, 2374863873;
	st.local.v2.u64 	[%rd4+1440], {%rd989, %rd988};
	mov.b64 	%rd990, 2846482505;
	mov.b64 	%rd991, 1313788572;
	st.local.v2.u64 	[%rd4+1456], {%rd991, %rd990};
	mov.b64 	%rd992, 1448540844;
	mov.b64 	%rd993, 1819063512;
	st.local.v2.u64 	[%rd4+1472], {%rd993, %rd992};
	mov.b64 	%rd994, 3941213647;
	mov.b64 	%rd995, 4109633523;
	st.local.v2.u64 	[%rd4+1488], {%rd995, %rd994};
	mov.b64 	%rd996, 2054852340;
	mov.b64 	%rd997, 1701162954;
	st.local.v2.u64 	[%rd4+1504], {%rd997, %rd996};
	mov.b64 	%rd998, 134748176;
	mov.b64 	%rd999, 2930698567;
	st.local.v2.u64 	[%rd4+1520], {%rd999, %rd998};
	mov.b64 	%rd1000, 2021165296;
	mov.b64 	%rd1001, 3132806511;
	st.local.v2.u64 	[%rd4+1536], {%rd1001, %rd1000};
	mov.b64 	%rd1002, 774795868;
	mov.b64 	%rd1003, 623210314;
	st.local.v2.u64 	[%rd4+1552], {%rd1003, %rd1002};
	mov.b64 	%rd1004, 2795958615;
	mov.b64 	%rd1005, 471606328;
	st.local.v2.u64 	[%rd4+1568], {%rd1005, %rd1004};
	mov.b64 	%rd1006, 3334885783;
	mov.b64 	%rd1007, 3031746419;
	st.local.v2.u64 	[%rd4+1584], {%rd1007, %rd1006};
	mov.b64 	%rd1008, 3722280097;
	mov.b64 	%rd1009, 3907527627;
	st.local.v2.u64 	[%rd4+1600], {%rd1009, %rd1008};
	mov.b64 	%rd1010, 522133822;
	mov.b64 	%rd1011, 1953799400;
	st.local.v2.u64 	[%rd4+1616], {%rd1011, %rd1010};
	mov.b64 	%rd1012, 3183336545;
	mov.b64 	%rd1013, 1263263126;
	st.local.v2.u64 	[%rd4+1632], {%rd1013, %rd1012};
	mov.b64 	%rd1014, 2324333839;
	mov.b64 	%rd1015, 2341176845;
	st.local.v2.u64 	[%rd4+1648], {%rd1015, %rd1014};
	mov.b64 	%rd1016, 1044267644;
	mov.b64 	%rd1017, 1886425312;
	st.local.v2.u64 	[%rd4+1664], {%rd1017, %rd1016};
	mov.b64 	%rd1018, 1718004428;
	mov.b64 	%rd1019, 3048588401;
	st.local.v2.u64 	[%rd4+1680], {%rd1019, %rd1018};
	mov.b64 	%rd1020, 50529542;
	mov.b64 	%rd1021, 1212733584;
	st.local.v2.u64 	[%rd4+1696], {%rd1021, %rd1020};
	mov.b64 	%rd1022, 235803164;
	mov.b64 	%rd1023, 4143317495;
	st.local.v2.u64 	[%rd4+1712], {%rd1023, %rd1022};
	mov.b64 	%rd1024, 892690282;
	mov.b64 	%rd1025, 1633788866;
	st.local.v2.u64 	[%rd4+1728], {%rd1025, %rd1024};
	mov.b64 	%rd1026, 3115962473;
	mov.b64 	%rd1027, 1465383342;
	st.local.v2.u64 	[%rd4+1744], {%rd1027, %rd1026};
	mov.b64 	%rd1028, 3250673817;
	mov.b64 	%rd1029, 2256965911;
	st.local.v2.u64 	[%rd4+1760], {%rd1029, %rd1028};
	mov.b64 	%rd1030, 2661202215;
	mov.b64 	%rd1031, 488449850;
	st.local.v2.u64 	[%rd4+1776], {%rd1031, %rd1030};
	mov.b64 	%rd1032, 4177007595;
	mov.b64 	%rd1033, 3789633753;
	st.local.v2.u64 	[%rd4+1792], {%rd1033, %rd1032};
	mov.b64 	%rd1034, 286339874;
	mov.b64 	%rd1035, 2560144171;
	st.local.v2.u64 	[%rd4+1808], {%rd1035, %rd1034};
	mov.b64 	%rd1036, 3654906025;
	mov.b64 	%rd1037, 1768537042;
	st.local.v2.u64 	[%rd4+1824], {%rd1037, %rd1036};
	mov.b64 	%rd1038, 2492770099;
	mov.b64 	%rd1039, 2391705863;
	st.local.v2.u64 	[%rd4+1840], {%rd1039, %rd1038};
	mov.b64 	%rd1040, 505291324;
	mov.b64 	%rd1041, 2610673197;
	st.local.v2.u64 	[%rd4+1856], {%rd1041, %rd1040};
	mov.b64 	%rd1042, 3924369609;
	mov.b64 	%rd1043, 2273808917;
	st.local.v2.u64 	[%rd4+1872], {%rd1043, %rd1042};
	mov.b64 	%rd1044, 1431699370;
	mov.b64 	%rd1045, 3469625735;
	st.local.v2.u64 	[%rd4+1888], {%rd1045, %rd1044};
	mov.b64 	%rd1046, 3755965093;
	mov.b64 	%rd1047, 673740880;
	st.local.v2.u64 	[%rd4+1904], {%rd1047, %rd1046};
	mov.b64 	%rd1048, 2711746649;
	mov.b64 	%rd1049, 2358021891;
	st.local.v2.u64 	[%rd4+1920], {%rd1049, %rd1048};
	mov.b64 	%rd1050, 218961690;
	mov.b64 	%rd1051, 2307489801;
	st.local.v2.u64 	[%rd4+1936], {%rd1051, %rd1050};
	mov.b64 	%rd1052, 3873845719;
	mov.b64 	%rd1053, 3217021541;
	st.local.v2.u64 	[%rd4+1952], {%rd1053, %rd1052};
	mov.b64 	%rd1054, 1751693520;
	mov.b64 	%rd1055, 1111672452;
	st.local.v2.u64 	[%rd4+1968], {%rd1055, %rd1054};
	mov.b64 	%rd1056, 2576986153;
	mov.b64 	%rd1057, 1094828930;
	st.local.v2.u64 	[%rd4+1984], {%rd1057, %rd1056};
	mov.b64 	%rd1058, 252645662;
	mov.b64 	%rd1059, 757954394;
	st.local.v2.u64 	[%rd4+2000], {%rd1059, %rd1058};
	mov.b64 	%rd1060, 1414855848;
	mov.b64 	%rd1061, 2964376443;
	st.local.v2.u64 	[%rd4+2016], {%rd1061, %rd1060};
	mov.b64 	%rd1062, 370555436;
	mov.b64 	%rd1063, 3149649517;
	st.local.v2.u64 	[%rd4+2032], {%rd1063, %rd1062};
	mov.b32 	%r580, 0;
$L__BB0_6:
	mul.wide.u32 	%rd1064, %r580, 8;
	add.s64 	%rd1065, %rd1, %rd1064;
	ld.local.v2.u64 	{%rd1066, %rd1067}, [%rd1065];
	shl.b32 	%r32, %r580, 3;
	mov.u32 	%r33, _ZZ11AES_EncryptP9aes_blockPhiE3Te0;
	add.s32 	%r34, %r33, %r32;
	st.shared.u64 	[%r34], %rd1066;
	add.s64 	%rd1068, %rd2, %rd1064;
	ld.local.v2.u64 	{%rd1069, %rd1070}, [%rd1068];
	mov.u32 	%r35, _ZZ11AES_EncryptP9aes_blockPhiE3Te1;
	add.s32 	%r36, %r35, %r32;
	st.shared.u64 	[%r36], %rd1069;
	add.s64 	%rd1071, %rd3, %rd1064;
	ld.local.v2.u64 	{%rd1072, %rd1073}, [%rd1071];
	mov.u32 	%r37, _ZZ11AES_EncryptP9aes_blockPhiE3Te2;
	add.s32 	%r38, %r37, %r32;
	st.shared.u64 	[%r38], %rd1072;
	add.s64 	%rd1074, %rd4, %rd1064;
	ld.local.v2.u64 	{%rd1075, %rd1076}, [%rd1074];
	mov.u32 	%r39, _ZZ11AES_EncryptP9aes_blockPhiE3Te3;
	add.s32 	%r40, %r39, %r32;
	st.shared.u64 	[%r40], %rd1075;
	st.shared.u64 	[%r34+8], %rd1067;
	st.shared.u64 	[%r36+8], %rd1070;
	st.shared.u64 	[%r38+8], %rd1073;
	st.shared.u64 	[%r40+8], %rd1076;
	ld.local.v2.u64 	{%rd1077, %rd1078}, [%rd1065+16];
	st.shared.u64 	[%r34+16], %rd1077;
	ld.local.v2.u64 	{%rd1079, %rd1080}, [%rd1068+16];
	st.shared.u64 	[%r36+16], %rd1079;
	ld.local.v2.u64 	{%rd1081, %rd1082}, [%rd1071+16];
	st.shared.u64 	[%r38+16], %rd1081;
	ld.local.v2.u64 	{%rd1083, %rd1084}, [%rd1074+16];
	st.shared.u64 	[%r40+16], %rd1083;
	st.shared.u64 	[%r34+24], %rd1078;
	st.shared.u64 	[%r36+24], %rd1080;
	st.shared.u64 	[%r38+24], %rd1082;
	st.shared.u64 	[%r40+24], %rd1084;
	ld.local.v2.u64 	{%rd1085, %rd1086}, [%rd1065+32];
	st.shared.u64 	[%r34+32], %rd1085;
	ld.local.v2.u64 	{%rd1087, %rd1088}, [%rd1068+32];
	st.shared.u64 	[%r36+32], %rd1087;
	ld.local.v2.u64 	{%rd1089, %rd1090}, [%rd1071+32];
	st.shared.u64 	[%r38+32], %rd1089;
	ld.local.v2.u64 	{%rd1091, %rd1092}, [%rd1074+32];
	st.shared.u64 	[%r40+32], %rd1091;
	st.shared.u64 	[%r34+40], %rd1086;
	st.shared.u64 	[%r36+40], %rd1088;
	st.shared.u64 	[%r38+40], %rd1090;
	st.shared.u64 	[%r40+40], %rd1092;
	ld.local.v2.u64 	{%rd1093, %rd1094}, [%rd1065+48];
	st.shared.u64 	[%r34+48], %rd1093;
	ld.local.v2.u64 	{%rd1095, %rd1096}, [%rd1068+48];
	st.shared.u64 	[%r36+48], %rd1095;
	ld.local.v2.u64 	{%rd1097, %rd1098}, [%rd1071+48];
	st.shared.u64 	[%r38+48], %rd1097;
	ld.local.v2.u64 	{%rd1099, %rd1100}, [%rd1074+48];
	st.shared.u64 	[%r40+48], %rd1099;
	st.shared.u64 	[%r34+56], %rd1094;
	st.shared.u64 	[%r36+56], %rd1096;
	st.shared.u64 	[%r38+56], %rd1098;
	st.shared.u64 	[%r40+56], %rd1100;
	add.s32 	%r580, %r580, 8;
	setp.ne.s32 	%p4, %r580, 256;
	@%p4 bra 	$L__BB0_6;
$L__BB0_7:
	ld.param.u64 	%rd1564, [_Z11AES_EncryptP9aes_blockPhi_param_0];
	bar.sync 	0;
	cvta.to.global.u64 	%rd1101, %rd1564;
	mul.wide.s32 	%rd1102, %r577, 16;
	add.s64 	%rd1103, %rd1101, %rd1102;
	ld.global.u8 	%r41, [%rd1103];
	ld.global.u8 	%r42, [%rd1103+4];
	ld.global.u8 	%r43, [%rd1103+8];
	ld.global.u8 	%rd1104, [%rd1103+12];
	ld.global.u8 	%r44, [%rd1103+1];
	ld.global.u8 	%r45, [%rd1103+5];
	ld.global.u8 	%r46, [%rd1103+9];
	ld.global.u8 	%rd1105, [%rd1103+13];
	ld.global.u8 	%r47, [%rd1103+2];
	ld.global.u8 	%r48, [%rd1103+6];
	ld.global.u8 	%r49, [%rd1103+10];
	ld.global.u8 	%rd1106, [%rd1103+14];
	ld.global.u8 	%r50, [%rd1103+3];
	ld.global.u8 	%r51, [%rd1103+7];
	ld.global.u8 	%r52, [%rd1103+11];
	ld.global.u8 	%rd1107, [%rd1103+15];
	mul.wide.u32 	%rd1108, %r41, 16777216;
	mul.wide.u32 	%rd1109, %r42, 65536;
	or.b64  	%rd1110, %rd1109, %rd1108;
	mul.wide.u32 	%rd1111, %r43, 256;
	or.b64  	%rd1112, %rd1110, %rd1111;
	or.b64  	%rd1113, %rd1112, %rd1104;
	ld.shared.u64 	%rd1114, [_ZZ11AES_EncryptP9aes_blockPhiE8keywords];
	xor.b64  	%rd1115, %rd1114, %rd1113;
	mul.wide.u32 	%rd1116, %r44, 16777216;
	mul.wide.u32 	%rd1117, %r45, 65536;
	or.b64  	%rd1118, %rd1117, %rd1116;
	mul.wide.u32 	%rd1119, %r46, 256;
	or.b64  	%rd1120, %rd1118, %rd1119;
	or.b64  	%rd1121, %rd1120, %rd1105;
	ld.shared.u64 	%rd1122, [_ZZ11AES_EncryptP9aes_blockPhiE8keywords+8];
	xor.b64  	%rd1123, %rd1122, %rd1121;
	mul.wide.u32 	%rd1124, %r47, 16777216;
	mul.wide.u32 	%rd1125, %r48, 65536;
	or.b64  	%rd1126, %rd1125, %rd1124;
	mul.wide.u32 	%rd1127, %r49, 256;
	or.b64  	%rd1128, %rd1126, %rd1127;
	or.b64  	%rd1129, %rd1128, %rd1106;
	ld.shared.u64 	%rd1130, [_ZZ11AES_EncryptP9aes_blockPhiE8keywords+16];
	xor.b64  	%rd1131, %rd1130, %rd1129;
	mul.wide.u32 	%rd1132, %r50, 16777216;
	mul.wide.u32 	%rd1133, %r51, 65536;
	or.b64  	%rd1134, %rd1133, %rd1132;
	mul.wide.u32 	%rd1135, %r52, 256;
	or.b64  	%rd1136, %rd1134, %rd1135;
	or.b64  	%rd1137, %rd1136, %rd1107;
	ld.shared.u64 	%rd1138, [_ZZ11AES_EncryptP9aes_blockPhiE8keywords+24];
	xor.b64  	%rd1139, %rd1138, %rd1137;
	shr.u64 	%rd1140, %rd1115, 24;
	cvt.u32.u64 	%r53, %rd1140;
	shl.b32 	%r54, %r53, 3;
	mov.u32 	%r55, _ZZ11AES_EncryptP9aes_blockPhiE3Te0;
	add.s32 	%r56, %r55, %r54;
	ld.shared.u64 	%rd1141, [%r56];
	cvt.u32.u64 	%r57, %rd1123;
	shr.u32 	%r58, %r57, 13;
	and.b32  	%r59, %r58, 2040;
	mov.u32 	%r60, _ZZ11AES_EncryptP9aes_blockPhiE3Te1;
	add.s32 	%r61, %r60, %r59;
	ld.shared.u64 	%rd1142, [%r61];
	xor.b64  	%rd1143, %rd1142, %rd1141;
	cvt.u32.u64 	%r62, %rd1131;
	shr.u32 	%r63, %r62, 5;
	and.b32  	%r64, %r63, 2040;
	mov.u32 	%r65, _ZZ11AES_EncryptP9aes_blockPhiE3Te2;
	add.s32 	%r66, %r65, %r64;
	ld.shared.u64 	%rd1144, [%r66];
	xor.b64  	%rd1145, %rd1143, %rd1144;
	cvt.u32.u64 	%r67, %rd1139;
	shl.b32 	%r68, %r67, 3;
	and.b32  	%r69, %r68, 2040;
	mov.u32 	%r70, _ZZ11AES_EncryptP9aes_blockPhiE3Te3;
	add.s32 	%r71, %r70, %r69;
	ld.shared.u64 	%rd1146, [%r71];
	xor.b64  	%rd1147, %rd1145, %rd1146;
	ld.shared.u64 	%rd1148, [_ZZ11AES_EncryptP9aes_blockPhiE8keywords+32];
	xor.b64  	%rd1149, %rd1147, %rd1148;
	shr.u64 	%rd1150, %rd1123, 24;
	cvt.u32.u64 	%r72, %rd1150;
	shl.b32 	%r73, %r72, 3;
	add.s32 	%r74, %r55, %r73;
	ld.shared.u64 	%rd1151, [%r74];
	shr.u32 	%r75, %r62, 13;
	and.b32  	%r76, %r75, 2040;
	add.s32 	%r77, %r60, %r76;
	ld.shared.u64 	%rd1152, [%r77];
	xor.b64  	%rd1153, %rd1152, %rd1151;
	shr.u32 	%r78, %r67, 5;
	and.b32  	%r79, %r78, 2040;
	add.s32 	%r80, %r65, %r79;
	ld.shared.u64 	%rd1154, [%r80];
	xor.b64  	%rd1155, %rd1153, %rd1154;
	cvt.u32.u64 	%r81, %rd1115;
	shl.b32 	%r82, %r81, 3;
	and.b32  	%r83, %r82, 2040;
	add.s32 	%r84, %r70, %r83;
	ld.shared.u64 	%rd1156, [%r84];
	xor.b64  	%rd1157, %rd1155, %rd1156;
	ld.shared.u64 	%rd1158, [_ZZ11AES_EncryptP9aes_blockPhiE8keywords+40];
	xor.b64  	%rd1159, %rd1157, %rd1158;
	shr.u64 	%rd1160, %rd1131, 24;
	cvt.u32.u64 	%r85, %rd1160;
	shl.b32 	%r86, %r85, 3;
	add.s32 	%r87, %r55, %r86;
	ld.shared.u64 	%rd1161, [%r87];
	shr.u32 	%r88, %r67, 13;
	and.b32  	%r89, %r88, 2040;
	add.s32 	%r90, %r60, %r89;
	ld.shared.u64 	%rd1162, [%r90];
	xor.b64  	%rd1163, %rd1162, %rd1161;
	shr.u32 	%r91, %r81, 5;
	and.b32  	%r92, %r91, 2040;
	add.s32 	%r93, %r65, %r92;
	ld.shared.u64 	%rd1164, [%r93];
	xor.b64  	%rd1165, %rd1163, %rd1164;
	shl.b32 	%r94, %r57, 3;
	and.b32  	%r95, %r94, 2040;
	add.s32 	%r96, %r70, %r95;
	ld.shared.u64 	%rd1166, [%r96];
	xor.b64  	%rd1167, %rd1165, %rd1166;
	ld.shared.u64 	%rd1168, [_ZZ11AES_EncryptP9aes_blockPhiE8keywords+48];
	xor.b64  	%rd1169, %rd1167, %rd1168;
	shr.u64 	%rd1170, %rd1139, 24;
	cvt.u32.u64 	%r97, %rd1170;
	shl.b32 	%r98, %r97, 3;
	add.s32 	%r99, %r55, %r98;
	ld.shared.u64 	%rd1171, [%r99];
	shr.u32 	%r100, %r81, 13;
	and.b32  	%r101, %r100, 2040;
	add.s32 	%r102, %r60, %r101;
	ld.shared.u64 	%rd1172, [%r102];
	xor.b64  	%rd1173, %rd1172, %rd1171;
	shr.u32 	%r103, %r57, 5;
	and.b32  	%r104, %r103, 2040;
	add.s32 	%r105, %r65, %r104;
	ld.shared.u64 	%rd1174, [%r105];
	xor.b64  	%rd1175, %rd1173, %rd1174;
	shl.b32 	%r106, %r62, 3;
	and.b32  	%r107, %r106, 2040;
	add.s32 	%r108, %r70, %r107;
	ld.shared.u64 	%rd1176, [%r108];
	xor.b64  	%rd1177, %rd1175, %rd1176;
	ld.shared.u64 	%rd1178, [_ZZ11AES_EncryptP9aes_blockPhiE8keywords+56];
	xor.b64  	%rd1179, %rd1177, %rd1178;
	shr.u64 	%rd1180, %rd1149, 24;
	cvt.u32.u64 	%r109, %rd1180;
	shl.b32 	%r110, %r109, 3;
	add.s32 	%r111, %r55, %r110;
	ld.shared.u64 	%rd1181, [%r111];
	cvt.u32.u64 	%r112, %rd1159;
	shr.u32 	%r113, %r112, 13;
	and.b32  	%r114, %r113, 2040;
	add.s32 	%r115, %r60, %r114;
	ld.shared.u64 	%rd1182, [%r115];
	xor.b64  	%rd1183, %rd1182, %rd1181;
	cvt.u32.u64 	%r116, %rd1169;
	shr.u32 	%r117, %r116, 5;
	and.b32  	%r118, %r117, 2040;
	add.s32 	%r119, %r65, %r118;
	ld.shared.u64 	%rd1184, [%r119];
	xor.b64  	%rd1185, %rd1183, %rd1184;
	cvt.u32.u64 	%r120, %rd1179;
	shl.b32 	%r121, %r120, 3;
	and.b32  	%r122, %r121, 2040;
	add.s32 	%r123, %r70, %r122;
	ld.shared.u64 	%rd1186, [%r123];
	xor.b64  	%rd1187, %rd1185, %rd1186;
	ld.shared.u64 	%rd1188, [_ZZ11AES_EncryptP9aes_blockPhiE8keywords+64];
	xor.b64  	%rd1189, %rd1187, %rd1188;
	shr.u64 	%rd1190, %rd1159, 24;
	cvt.u32.u64 	%r124, %rd1190;
	shl.b32 	%r125, %r124, 3;
	add.s32 	%r126, %r55, %r125;
	ld.shared.u64 	%rd1191, [%r126];
	shr.u32 	%r127, %r116, 13;
	and.b32  	%r128, %r127, 2040;
	add.s32 	%r129, %r60, %r128;
	ld.shared.u64 	%rd1192, [%r129];
	xor.b64  	%rd1193, %rd1192, %rd1191;
	shr.u32 	%r130, %r120, 5;
	and.b32  	%r131, %r130, 2040;
	add.s32 	%r132, %r65, %r131;
	ld.shared.u64 	%rd1194, [%r132];
	xor.b64  	%rd1195, %rd1193, %rd1194;
	cvt.u32.u64 	%r133, %rd1149;
	shl.b32 	%r134, %r133, 3;
	and.b32  	%r135, %r134, 2040;
	add.s32 	%r136, %r70, %r135;
	ld.shared.u64 	%rd1196, [%r136];
	xor.b64  	%rd1197, %rd1195, %rd1196;
	ld.shared.u64 	%rd1198, [_ZZ11AES_EncryptP9aes_blockPhiE8keywords+72];
	xor.b64  	%rd1199, %rd1197, %rd1198;
	shr.u64 	%rd1200, %rd1169, 24;
	cvt.u32.u64 	%r137, %rd1200;
	shl.b32 	%r138, %r137, 3;
	add.s32 	%r139, %r55, %r138;
	ld.shared.u64 	%rd1201, [%r139];
	shr.u32 	%r140, %r120, 13;
	and.b32  	%r141, %r140, 2040;
	add.s32 	%r142, %r60, %r141;
	ld.shared.u64 	%rd1202, [%r142];
	xor.b64  	%rd1203, %rd1202, %rd1201;
	shr.u32 	%r143, %r133, 5;
	and.b32  	%r144, %r143, 2040;
	add.s32 	%r145, %r65, %r144;
	ld.shared.u64 	%rd1204, [%r145];
	xor.b64  	%rd1205, %rd1203, %rd1204;
	shl.b32 	%r146, %r112, 3;
	and.b32  	%r147, %r146, 2040;
	add.s32 	%r148, %r70, %r147;
	ld.shared.u64 	%rd1206, [%r148];
	xor.b64  	%rd1207, %rd1205, %rd1206;
	ld.shared.u64 	%rd1208, [_ZZ11AES_EncryptP9aes_blockPhiE8keywords+80];
	xor.b64  	%rd1209, %rd1207, %rd1208;
	shr.u64 	%rd1210, %rd1179, 24;
	cvt.u32.u64 	%r149, %rd1210;
	shl.b32 	%r150, %r149, 3;
	add.s32 	%r151, %r55, %r150;
	ld.shared.u64 	%rd1211, [%r151];
	shr.u32 	%r152, %r133, 13;
	and.b32  	%r153, %r152, 2040;
	add.s32 	%r154, %r60, %r153;
	ld.shared.u64 	%rd1212, [%r154];
	xor.b64  	%rd1213, %rd1212, %rd1211;
	shr.u32 	%r155, %r112, 5;
	and.b32  	%r156, %r155, 2040;
	add.s32 	%r157, %r65, %r156;
	ld.shared.u64 	%rd1214, [%r157];
	xor.b64  	%rd1215, %rd1213, %rd1214;
	shl.b32 	%r158, %r116, 3;
	and.b32  	%r159, %r158, 2040;
	add.s32 	%r160, %r70, %r159;
	ld.shared.u64 	%rd1216, [%r160];
	xor.b64  	%rd1217, %rd1215, %rd1216;
	ld.shared.u64 	%rd1218, [_ZZ11AES_EncryptP9aes_blockPhiE8keywords+88];
	xor.b64  	%rd1219, %rd1217, %rd1218;
	shr.u64 	%rd1220, %rd1189, 24;
	cvt.u32.u64 	%r161, %rd1220;
	shl.b32 	%r162, %r161, 3;
	add.s32 	%r163, %r55, %r162;
	ld.shared.u64 	%rd1221, [%r163];
	cvt.u32.u64 	%r164, %rd1199;
	shr.u32 	%r165, %r164, 13;
	and.b32  	%r166, %r165, 2040;
	add.s32 	%r167, %r60, %r166;
	ld.shared.u64 	%rd1222, [%r167];
	xor.b64  	%rd1223, %rd1222, %rd1221;
	cvt.u32.u64 	%r168, %rd1209;
	shr.u32 	%r169, %r168, 5;
	and.b32  	%r170, %r169, 2040;
	add.s32 	%r171, %r65, %r170;
	ld.shared.u64 	%rd1224, [%r171];
	xor.b64  	%rd1225, %rd1223, %rd1224;
	cvt.u32.u64 	%r172, %rd1219;
	shl.b32 	%r173, %r172, 3;
	and.b32  	%r174, %r173, 2040;
	add.s32 	%r175, %r70, %r174;
	ld.shared.u64 	%rd1226, [%r175];
	xor.b64  	%rd1227, %rd1225, %rd1226;
	ld.shared.u64 	%rd1228, [_ZZ11AES_EncryptP9aes_blockPhiE8keywords+96];
	xor.b64  	%rd1229, %rd1227, %rd1228;
	shr.u64 	%rd1230, %rd1199, 24;
	cvt.u32.u64 	%r176, %rd1230;
	shl.b32 	%r177, %r176, 3;
	add.s32 	%r178, %r55, %r177;
	ld.shared.u64 	%rd1231, [%r178];
	shr.u32 	%r179, %r168, 13;
	and.b32  	%r180, %r179, 2040;
	add.s32 	%r181, %r60, %r180;
	ld.shared.u64 	%rd1232, [%r181];
	xor.b64  	%rd1233, %rd1232, %rd1231;
	shr.u32 	%r182, %r172, 5;
	and.b32  	%r183, %r182, 2040;
	add.s32 	%r184, %r65, %r183;
	ld.shared.u64 	%rd1234, [%r184];
	xor.b64  	%rd1235, %rd1233, %rd1234;
	cvt.u32.u64 	%r185, %rd1189;
	shl.b32 	%r186, %r185, 3;
	and.b32  	%r187, %r186, 2040;
	add.s32 	%r188, %r70, %r187;
	ld.shared.u64 	%rd1236, [%r188];
	xor.b64  	%rd1237, %rd1235, %rd1236;
	ld.shared.u64 	%rd1238, [_ZZ11AES_EncryptP9aes_blockPhiE8keywords+104];
	xor.b64  	%rd1239, %rd1237, %rd1238;
	shr.u64 	%rd1240, %rd1209, 24;
	cvt.u32.u64 	%r189, %rd1240;
	shl.b32 	%r190, %r189, 3;
	add.s32 	%r191, %r55, %r190;
	ld.shared.u64 	%rd1241, [%r191];
	shr.u32 	%r192, %r172, 13;
	and.b32  	%r193, %r192, 2040;
	add.s32 	%r194, %r60, %r193;
	ld.shared.u64 	%rd1242, [%r194];
	xor.b64  	%rd1243, %rd1242, %rd1241;
	shr.u32 	%r195, %r185, 5;
	and.b32  	%r196, %r195, 2040;
	add.s32 	%r197, %r65, %r196;
	ld.shared.u64 	%rd1244, [%r197];
	xor.b64  	%rd1245, %rd1243, %rd1244;
	shl.b32 	%r198, %r164, 3;
	and.b32  	%r199, %r198, 2040;
	add.s32 	%r200, %r70, %r199;
	ld.shared.u64 	%rd1246, [%r200];
	xor.b64  	%rd1247, %rd1245, %rd1246;
	ld.shared.u64 	%rd1248, [_ZZ11AES_EncryptP9aes_blockPhiE8keywords+112];
	xor.b64  	%rd1249, %rd1247, %rd1248;
	shr.u64 	%rd1250, %rd1219, 24;
	cvt.u32.u64 	%r201, %rd1250;
	shl.b32 	%r202, %r201, 3;
	add.s32 	%r203, %r55, %r202;
	ld.shared.u64 	%rd1251, [%r203];
	shr.u32 	%r204, %r185, 13;
	and.b32  	%r205, %r204, 2040;
	add.s32 	%r206, %r60, %r205;
	ld.shared.u64 	%rd1252, [%r206];
	xor.b64  	%rd1253, %rd1252, %rd1251;
	shr.u32 	%r207, %r164, 5;
	and.b32  	%r208, %r207, 2040;
	add.s32 	%r209, %r65, %r208;
	ld.shared.u64 	%rd1254, [%r209];
	xor.b64  	%rd1255, %rd1253, %rd1254;
	shl.b32 	%r210, %r168, 3;
	and.b32  	%r211, %r210, 2040;
	add.s32 	%r212, %r70, %r211;
	ld.shared.u64 	%rd1256, [%r212];
	xor.b64  	%rd1257, %rd1255, %rd1256;
	ld.shared.u64 	%rd1258, [_ZZ11AES_EncryptP9aes_blockPhiE8keywords+120];
	xor.b64  	%rd1259, %rd1257, %rd1258;
	shr.u64 	%rd1260, %rd1229, 24;
	cvt.u32.u64 	%r213, %rd1260;
	shl.b32 	%r214, %r213, 3;
	add.s32 	%r215, %r55, %r214;
	ld.shared.u64 	%rd1261, [%r215];
	cvt.u32.u64 	%r216, %rd1239;
	shr.u32 	%r217, %r216, 13;
	and.b32  	%r218, %r217, 2040;
	add.s32 	%r219, %r60, %r218;
	ld.shared.u64 	%rd1262, [%r219];
	xor.b64  	%rd1263, %rd1262, %rd1261;
	cvt.u32.u64 	%r220, %rd1249;
	shr.u32 	%r221, %r220, 5;
	and.b32  	%r222, %r221, 2040;
	add.s32 	%r223, %r65, %r222;
	ld.shared.u64 	%rd1264, [%r223];
	xor.b64  	%rd1265, %rd1263, %rd1264;
	cvt.u32.u64 	%r224, %rd1259;
	shl.b32 	%r225, %r224, 3;
	and.b32  	%r226, %r225, 2040;
	add.s32 	%r227, %r70, %r226;
	ld.shared.u64 	%rd1266, [%r227];
	xor.b64  	%rd1267, %rd1265, %rd1266;
	ld.shared.u64 	%rd1268, [_ZZ11AES_EncryptP9aes_blockPhiE8keywords+128];
	xor.b64  	%rd1269, %rd1267, %rd1268;
	shr.u64 	%rd1270, %rd1239, 24;
	cvt.u32.u64 	%r228, %rd1270;
	shl.b32 	%r229, %r228, 3;
	add.s32 	%r230, %r55, %r229;
	ld.shared.u64 	%rd1271, [%r230];
	shr.u32 	%r231, %r220, 13;
	and.b32  	%r232, %r231, 2040;
	add.s32 	%r233, %r60, %r232;
	ld.shared.u64 	%rd1272, [%r233];
	xor.b64  	%rd1273, %rd1272, %rd1271;
	shr.u32 	%r234, %r224, 5;
	and.b32  	%r235, %r234, 2040;
	add.s32 	%r236, %r65, %r235;
	ld.shared.u64 	%rd1274, [%r236];
	xor.b64  	%rd1275, %rd1273, %rd1274;
	cvt.u32.u64 	%r237, %rd1229;
	shl.b32 	%r238, %r237, 3;
	and.b32  	%r239, %r238, 2040;
	add.s32 	%r240, %r70, %r239;
	ld.shared.u64 	%rd1276, [%r240];
	xor.b64  	%rd1277, %rd1275, %rd1276;
	ld.shared.u64 	%rd1278, [_ZZ11AES_EncryptP9aes_blockPhiE8keywords+136];
	xor.b64  	%rd1279, %rd1277, %rd1278;
	shr.u64 	%rd1280, %rd1249, 24;
	cvt.u32.u64 	%r241, %rd1280;
	shl.b32 	%r242, %r241, 3;
	add.s32 	%r243, %r55, %r242;
	ld.shared.u64 	%rd1281, [%r243];
	shr.u32 	%r244, %r224, 13;
	and.b32  	%r245, %r244, 2040;
	add.s32 	%r246, %r60, %r245;
	ld.shared.u64 	%rd1282, [%r246];
	xor.b64  	%rd1283, %rd1282, %rd1281;
	shr.u32 	%r247, %r237, 5;
	and.b32  	%r248, %r247, 2040;
	add.s32 	%r249, %r65, %r248;
	ld.shared.u64 	%rd1284, [%r249];
	xor.b64  	%rd1285, %rd1283, %rd1284;
	shl.b32 	%r250, %r216, 3;
	and.b32  	%r251, %r250, 2040;
	add.s32 	%r252, %r70, %r251;
	ld.shared.u64 	%rd1286, [%r252];
	xor.b64  	%rd1287, %rd1285, %rd1286;
	ld.shared.u64 	%rd1288, [_ZZ11AES_EncryptP9aes_blockPhiE8keywords+144];
	xor.b64  	%rd1289, %rd1287, %rd1288;
	shr.u64 	%rd1290, %rd1259, 24;
	cvt.u32.u64 	%r253, %rd1290;
	shl.b32 	%r254, %r253, 3;
	add.s32 	%r255, %r55, %r254;
	ld.shared.u64 	%rd1291, [%r255];
	shr.u32 	%r256, %r237, 13;
	and.b32  	%r257, %r256, 2040;
	add.s32 	%r258, %r60, %r257;
	ld.shared.u64 	%rd1292, [%r258];
	xor.b64  	%rd1293, %rd1292, %rd1291;
	shr.u32 	%r259, %r216, 5;
	and.b32  	%r260, %r259, 2040;
	add.s32 	%r261, %r65, %r260;
	ld.shared.u64 	%rd1294, [%r261];
	xor.b64  	%rd1295, %rd1293, %rd1294;
	shl.b32 	%r262, %r220, 3;
	and.b32  	%r263, %r262, 2040;
	add.s32 	%r264, %r70, %r263;
	ld.shared.u64 	%rd1296, [%r264];
	xor.b64  	%rd1297, %rd1295, %rd1296;
	ld.shared.u64 	%rd1298, [_ZZ11AES_EncryptP9aes_blockPhiE8keywords+152];
	xor.b64  	%rd1299, %rd1297, %rd1298;
	shr.u64 	%rd1300, %rd1269, 24;
	cvt.u32.u64 	%r265, %rd1300;
	shl.b32 	%r266, %r265, 3;
	add.s32 	%r267, %r55, %r266;
	ld.shared.u64 	%rd1301, [%r267];
	cvt.u32.u64 	%r268, %rd1279;
	shr.u32 	%r269, %r268, 13;
	and.b32  	%r270, %r269, 2040;
	add.s32 	%r271, %r60, %r270;
	ld.shared.u64 	%rd1302, [%r271];
	xor.b64  	%rd1303, %rd1302, %rd1301;
	cvt.u32.u64 	%r272, %rd1289;
	shr.u32 	%r273, %r272, 5;
	and.b32  	%r274, %r273, 2040;
	add.s32 	%r275, %r65, %r274;
	ld.shared.u64 	%rd1304, [%r275];
	xor.b64  	%rd1305, %rd1303, %rd1304;
	cvt.u32.u64 	%r276, %rd1299;
	shl.b32 	%r277, %r276, 3;
	and.b32  	%r278, %r277, 2040;
	add.s32 	%r279, %r70, %r278;
	ld.shared.u64 	%rd1306, [%r279];
	xor.b64  	%rd1307, %rd1305, %rd1306;
	ld.shared.u64 	%rd1308, [_ZZ11AES_EncryptP9aes_blockPhiE8keywords+160];
	xor.b64  	%rd1309, %rd1307, %rd1308;
	shr.u64 	%rd1310, %rd1279, 24;
	cvt.u32.u64 	%r280, %rd1310;
	shl.b32 	%r281, %r280, 3;
	add.s32 	%r282, %r55, %r281;
	ld.shared.u64 	%rd1311, [%r282];
	shr.u32 	%r283, %r272, 13;
	and.b32  	%r284, %r283, 2040;
	add.s32 	%r285, %r60, %r284;
	ld.shared.u64 	%rd1312, [%r285];
	xor.b64  	%rd1313, %rd1312, %rd1311;
	shr.u32 	%r286, %r276, 5;
	and.b32  	%r287, %r286, 2040;
	add.s32 	%r288, %r65, %r287;
	ld.shared.u64 	%rd1314, [%r288];
	xor.b64  	%rd1315, %rd1313, %rd1314;
	cvt.u32.u64 	%r289, %rd1269;
	shl.b32 	%r290, %r289, 3;
	and.b32  	%r291, %r290, 2040;
	add.s32 	%r292, %r70, %r291;
	ld.shared.u64 	%rd1316, [%r292];
	xor.b64  	%rd1317, %rd1315, %rd1316;
	ld.shared.u64 	%rd1318, [_ZZ11AES_EncryptP9aes_blockPhiE8keywords+168];
	xor.b64  	%rd1319, %rd1317, %rd1318;
	shr.u64 	%rd1320, %rd1289, 24;
	cvt.u32.u64 	%r293, %rd1320;
	shl.b32 	%r294, %r293, 3;
	add.s32 	%r295, %r55, %r294;
	ld.shared.u64 	%rd1321, [%r295];
	shr.u32 	%r296, %r276, 13;
	and.b32  	%r297, %r296, 2040;
	add.s32 	%r298, %r60, %r297;
	ld.shared.u64 	%rd1322, [%r298];
	xor.b64  	%rd1323, %rd1322, %rd1321;
	shr.u32 	%r299, %r289, 5;
	and.b32  	%r300, %r299, 2040;
	add.s32 	%r301, %r65, %r300;
	ld.shared.u64 	%rd1324, [%r301];
	xor.b64  	%rd1325, %rd1323, %rd1324;
	shl.b32 	%r302, %r268, 3;
	and.b32  	%r303, %r302, 2040;
	add.s32 	%r304, %r70, %r303;
	ld.shared.u64 	%rd1326, [%r304];
	xor.b64  	%rd1327, %rd1325, %rd1326;
	ld.shared.u64 	%rd1328, [_ZZ11AES_EncryptP9aes_blockPhiE8keywords+176];
	xor.b64  	%rd1329, %rd1327, %rd1328;
	shr.u64 	%rd1330, %rd1299, 24;
	cvt.u32.u64 	%r305, %rd1330;
	shl.b32 	%r306, %r305, 3;
	add.s32 	%r307, %r55, %r306;
	ld.shared.u64 	%rd1331, [%r307];
	shr.u32 	%r308, %r289, 13;
	and.b32  	%r309, %r308, 2040;
	add.s32 	%r310, %r60, %r309;
	ld.shared.u64 	%rd1332, [%r310];
	xor.b64  	%rd1333, %rd1332, %rd1331;
	shr.u32 	%r311, %r268, 5;
	and.b32  	%r312, %r311, 2040;
	add.s32 	%r313, %r65, %r312;
	ld.shared.u64 	%rd1334, [%r313];
	xor.b64  	%rd1335, %rd1333, %rd1334;
	shl.b32 	%r314, %r272, 3;
	and.b32  	%r315, %r314, 2040;
	add.s32 	%r316, %r70, %r315;
	ld.shared.u64 	%rd1336, [%r316];
	xor.b64  	%rd1337, %rd1335, %rd1336;
	ld.shared.u64 	%rd1338, [_ZZ11AES_EncryptP9aes_blockPhiE8keywords+184];
	xor.b64  	%rd1339, %rd1337, %rd1338;
	shr.u64 	%rd1340, %rd1309, 24;
	cvt.u32.u64 	%r317, %rd1340;
	shl.b32 	%r318, %r317, 3;
	add.s32 	%r319, %r55, %r318;
	ld.shared.u64 	%rd1341, [%r319];
	cvt.u32.u64 	%r320, %rd1319;
	shr.u32 	%r321, %r320, 13;
	and.b32  	%r322, %r321, 2040;
	add.s32 	%r323, %r60, %r322;
	ld.shared.u64 	%rd1342, [%r323];
	xor.b64  	%rd1343, %rd1342, %rd1341;
	cvt.u32.u64 	%r324, %rd1329;
	shr.u32 	%r325, %r324, 5;
	and.b32  	%r326, %r325, 2040;
	add.s32 	%r327, %r65, %r326;
	ld.shared.u64 	%rd1344, [%r327];
	xor.b64  	%rd1345, %rd1343, %rd1344;
	cvt.u32.u64 	%r328, %rd1339;
	shl.b32 	%r329, %r328, 3;
	and.b32  	%r330, %r329, 2040;
	add.s32 	%r331, %r70, %r330;
	ld.shared.u64 	%rd1346, [%r331];
	xor.b64  	%rd1347, %rd1345, %rd1346;
	ld.shared.u64 	%rd1348, [_ZZ11AES_EncryptP9aes_blockPhiE8keywords+192];
	xor.b64  	%rd1349, %rd1347, %rd1348;
	shr.u64 	%rd1350, %rd1319, 24;
	cvt.u32.u64 	%r332, %rd1350;
	shl.b32 	%r333, %r332, 3;
	add.s32 	%r334, %r55, %r333;
	ld.shared.u64 	%rd1351, [%r334];
	shr.u32 	%r335, %r324, 13;
	and.b32  	%r336, %r335, 2040;
	add.s32 	%r337, %r60, %r336;
	ld.shared.u64 	%rd1352, [%r337];
	xor.b64  	%rd1353, %rd1352, %rd1351;
	shr.u32 	%r338, %r328, 5;
	and.b32  	%r339, %r338, 2040;
	add.s32 	%r340, %r65, %r339;
	ld.shared.u64 	%rd1354, [%r340];
	xor.b64  	%rd1355, %rd1353, %rd1354;
	cvt.u32.u64 	%r341, %rd1309;
	shl.b32 	%r342, %r341, 3;
	and.b32  	%r343, %r342, 2040;
	add.s32 	%r344, %r70, %r343;
	ld.shared.u64 	%rd1356, [%r344];
	xor.b64  	%rd1357, %rd1355, %rd1356;
	ld.shared.u64 	%rd1358, [_ZZ11AES_EncryptP9aes_blockPhiE8keywords+200];
	xor.b64  	%rd1359, %rd1357, %rd1358;
	shr.u64 	%rd1360, %rd1329, 24;
	cvt.u32.u64 	%r345, %rd1360;
	shl.b32 	%r346, %r345, 3;
	add.s32 	%r347, %r55, %r346;
	ld.shared.u64 	%rd1361, [%r347];
	shr.u32 	%r348, %r328, 13;
	and.b32  	%r349, %r348, 2040;
	add.s32 	%r350, %r60, %r349;
	ld.shared.u64 	%rd1362, [%r350];
	xor.b64  	%rd1363, %rd1362, %rd1361;
	shr.u32 	%r351, %r341, 5;
	and.b32  	%r352, %r351, 2040;
	add.s32 	%r353, %r65, %r352;
	ld.shared.u64 	%rd1364, [%r353];
	xor.b64  	%rd1365, %rd1363, %rd1364;
	shl.b32 	%r354, %r320, 3;
	and.b32  	%r355, %r354, 2040;
	add.s32 	%r356, %r70, %r355;
	ld.shared.u64 	%rd1366, [%r356];
	xor.b64  	%rd1367, %rd1365, %rd1366;
	ld.shared.u64 	%rd1368, [_ZZ11AES_EncryptP9aes_blockPhiE8keywords+208];
	xor.b64  	%rd1369, %rd1367, %rd1368;
	shr.u64 	%rd1370, %rd1339, 24;
	cvt.u32.u64 	%r357, %rd1370;
	shl.b32 	%r358, %r357, 3;
	add.s32 	%r359, %r55, %r358;
	ld.shared.u64 	%rd1371, [%r359];
	shr.u32 	%r360, %r341, 13;
	and.b32  	%r361, %r360, 2040;
	add.s32 	%r362, %r60, %r361;
	ld.shared.u64 	%rd1372, [%r362];
	xor.b64  	%rd1373, %rd1372, %rd1371;
	shr.u32 	%r363, %r320, 5;
	and.b32  	%r364, %r363, 2040;
	add.s32 	%r365, %r65, %r364;
	ld.shared.u64 	%rd1374, [%r365];
	xor.b64  	%rd1375, %rd1373, %rd1374;
	shl.b32 	%r366, %r324, 3;
	and.b32  	%r367, %r366, 2040;
	add.s32 	%r368, %r70, %r367;
	ld.shared.u64 	%rd1376, [%r368];
	xor.b64  	%rd1377, %rd1375, %rd1376;
	ld.shared.u64 	%rd1378, [_ZZ11AES_EncryptP9aes_blockPhiE8keywords+216];
	xor.b64  	%rd1379, %rd1377, %rd1378;
	shr.u64 	%rd1380, %rd1349, 24;
	cvt.u32.u64 	%r369, %rd1380;
	shl.b32 	%r370, %r369, 3;
	add.s32 	%r371, %r55, %r370;
	ld.shared.u64 	%rd1381, [%r371];
	cvt.u32.u64 	%r372, %rd1359;
	shr.u32 	%r373, %r372, 13;
	and.b32  	%r374, %r373, 2040;
	add.s32 	%r375, %r60, %r374;
	ld.shared.u64 	%rd1382, [%r375];
	xor.b64  	%rd1383, %rd1382, %rd1381;
	cvt.u32.u64 	%r376, %rd1369;
	shr.u32 	%r377, %r376, 5;
	and.b32  	%r378, %r377, 2040;
	add.s32 	%r379, %r65, %r378;
	ld.shared.u64 	%rd1384, [%r379];
	xor.b64  	%rd1385, %rd1383, %rd1384;
	cvt.u32.u64 	%r380, %rd1379;
	shl.b32 	%r381, %r380, 3;
	and.b32  	%r382, %r381, 2040;
	add.s32 	%r383, %r70, %r382;
	ld.shared.u64 	%rd1386, [%r383];
	xor.b64  	%rd1387, %rd1385, %rd1386;
	ld.shared.u64 	%rd1388, [_ZZ11AES_EncryptP9aes_blockPhiE8keywords+224];
	xor.b64  	%rd1389, %rd1387, %rd1388;
	shr.u64 	%rd1390, %rd1359, 24;
	cvt.u32.u64 	%r384, %rd1390;
	shl.b32 	%r385, %r384, 3;
	add.s32 	%r386, %r55, %r385;
	ld.shared.u64 	%rd1391, [%r386];
	shr.u32 	%r387, %r376, 13;
	and.b32  	%r388, %r387, 2040;
	add.s32 	%r389, %r60, %r388;
	ld.shared.u64 	%rd1392, [%r389];
	xor.b64  	%rd1393, %rd1392, %rd1391;
	shr.u32 	%r390, %r380, 5;
	and.b32  	%r391, %r390, 2040;
	add.s32 	%r392, %r65, %r391;
	ld.shared.u64 	%rd1394, [%r392];
	xor.b64  	%rd1395, %rd1393, %rd1394;
	cvt.u32.u64 	%r393, %rd1349;
	shl.b32 	%r394, %r393, 3;
	and.b32  	%r395, %r394, 2040;
	add.s32 	%r396, %r70, %r395;
	ld.shared.u64 	%rd1396, [%r396];
	xor.b64  	%rd1397, %rd1395, %rd1396;
	ld.shared.u64 	%rd1398, [_ZZ11AES_EncryptP9aes_blockPhiE8keywords+232];
	xor.b64  	%rd1399, %rd1397, %rd1398;
	shr.u64 	%rd1400, %rd1369, 24;
	cvt.u32.u64 	%r397, %rd1400;
	shl.b32 	%r398, %r397, 3;
	add.s32 	%r399, %r55, %r398;
	ld.shared.u64 	%rd1401, [%r399];
	shr.u32 	%r400, %r380, 13;
	and.b32  	%r401, %r400, 2040;
	add.s32 	%r402, %r60, %r401;
	ld.shared.u64 	%rd1402, [%r402];
	xor.b64  	%rd1403, %rd1402, %rd1401;
	shr.u32 	%r403, %r393, 5;
	and.b32  	%r404, %r403, 2040;
	add.s32 	%r405, %r65, %r404;
	ld.shared.u64 	%rd1404, [%r405];
	xor.b64  	%rd1405, %rd1403, %rd1404;
	shl.b32 	%r406, %r372, 3;
	and.b32  	%r407, %r406, 2040;
	add.s32 	%r408, %r70, %r407;
	ld.shared.u64 	%rd1406, [%r408];
	xor.b64  	%rd1407, %rd1405, %rd1406;
	ld.shared.u64 	%rd1408, [_ZZ11AES_EncryptP9aes_blockPhiE8keywords+240];
	xor.b64  	%rd1409, %rd1407, %rd1408;
	shr.u64 	%rd1410, %rd1379, 24;
	cvt.u32.u64 	%r409, %rd1410;
	shl.b32 	%r410, %r409, 3;
	add.s32 	%r411, %r55, %r410;
	ld.shared.u64 	%rd1411, [%r411];
	shr.u32 	%r412, %r393, 13;
	and.b32  	%r413, %r412, 2040;
	add.s32 	%r414, %r60, %r413;
	ld.shared.u64 	%rd1412, [%r414];
	xor.b64  	%rd1413, %rd1412, %rd1411;
	shr.u32 	%r415, %r372, 5;
	and.b32  	%r416, %r415, 2040;
	add.s32 	%r417, %r65, %r416;
	ld.shared.u64 	%rd1414, [%r417];
	xor.b64  	%rd1415, %rd1413, %rd1414;
	shl.b32 	%r418, %r376, 3;
	and.b32  	%r419, %r418, 2040;
	add.s32 	%r420, %r70, %r419;
	ld.shared.u64 	%rd1416, [%r420];
	xor.b64  	%rd1417, %rd1415, %rd1416;
	ld.shared.u64 	%rd1418, [_ZZ11AES_EncryptP9aes_blockPhiE8keywords+248];
	xor.b64  	%rd1419, %rd1417, %rd1418;
	shr.u64 	%rd1420, %rd1389, 24;
	cvt.u32.u64 	%r421, %rd1420;
	shl.b32 	%r422, %r421, 3;
	add.s32 	%r423, %r55, %r422;
	ld.shared.u64 	%rd1421, [%r423];
	cvt.u32.u64 	%r424, %rd1399;
	shr.u32 	%r425, %r424, 13;
	and.b32  	%r426, %r425, 2040;
	add.s32 	%r427, %r60, %r426;
	ld.shared.u64 	%rd1422, [%r427];
	xor.b64  	%rd1423, %rd1422, %rd1421;
	cvt.u32.u64 	%r428, %rd1409;
	shr.u32 	%r429, %r428, 5;
	and.b32  	%r430, %r429, 2040;
	add.s32 	%r431, %r65, %r430;
	ld.shared.u64 	%rd1424, [%r431];
	xor.b64  	%rd1425, %rd1423, %rd1424;
	cvt.u32.u64 	%r432, %rd1419;
	shl.b32 	%r433, %r432, 3;
	and.b32  	%r434, %r433, 2040;
	add.s32 	%r435, %r70, %r434;
	ld.shared.u64 	%rd1426, [%r435];
	xor.b64  	%rd1427, %rd1425, %rd1426;
	ld.shared.u64 	%rd1428, [_ZZ11AES_EncryptP9aes_blockPhiE8keywords+256];
	xor.b64  	%rd1429, %rd1427, %rd1428;
	shr.u64 	%rd1430, %rd1399, 24;
	cvt.u32.u64 	%r436, %rd1430;
	shl.b32 	%r437, %r436, 3;
	add.s32 	%r438, %r55, %r437;
	ld.shared.u64 	%rd1431, [%r438];
	shr.u32 	%r439, %r428, 13;
	and.b32  	%r440, %r439, 2040;
	add.s32 	%r441, %r60, %r440;
	ld.shared.u64 	%rd1432, [%r441];
	xor.b64  	%rd1433, %rd1432, %rd1431;
	shr.u32 	%r442, %r432, 5;
	and.b32  	%r443, %r442, 2040;
	add.s32 	%r444, %r65, %r443;
	ld.shared.u64 	%rd1434, [%r444];
	xor.b64  	%rd1435, %rd1433, %rd1434;
	cvt.u32.u64 	%r445, %rd1389;
	shl.b32 	%r446, %r445, 3;
	and.b32  	%r447, %r446, 2040;
	add.s32 	%r448, %r70, %r447;
	ld.shared.u64 	%rd1436, [%r448];
	xor.b64  	%rd1437, %rd1435, %rd1436;
	ld.shared.u64 	%rd1438, [_ZZ11AES_EncryptP9aes_blockPhiE8keywords+264];
	xor.b64  	%rd1439, %rd1437, %rd1438;
	shr.u64 	%rd1440, %rd1409, 24;
	cvt.u32.u64 	%r449, %rd1440;
	shl.b32 	%r450, %r449, 3;
	add.s32 	%r451, %r55, %r450;
	ld.shared.u64 	%rd1441, [%r451];
	shr.u32 	%r452, %r432, 13;
	and.b32  	%r453, %r452, 2040;
	add.s32 	%r454, %r60, %r453;
	ld.shared.u64 	%rd1442, [%r454];
	xor.b64  	%rd1443, %rd1442, %rd1441;
	shr.u32 	%r455, %r445, 5;
	and.b32  	%r456, %r455, 2040;
	add.s32 	%r457, %r65, %r456;
	ld.shared.u64 	%rd1444, [%r457];
	xor.b64  	%rd1445, %rd1443, %rd1444;
	shl.b32 	%r458, %r424, 3;
	and.b32  	%r459, %r458, 2040;
	add.s32 	%r460, %r70, %r459;
	ld.shared.u64 	%rd1446, [%r460];
	xor.b64  	%rd1447, %rd1445, %rd1446;
	ld.shared.u64 	%rd1448, [_ZZ11AES_EncryptP9aes_blockPhiE8keywords+272];
	xor.b64  	%rd1449, %rd1447, %rd1448;
	shr.u64 	%rd1450, %rd1419, 24;
	cvt.u32.u64 	%r461, %rd1450;
	shl.b32 	%r462, %r461, 3;
	add.s32 	%r463, %r55, %r462;
	ld.shared.u64 	%rd1451, [%r463];
	shr.u32 	%r464, %r445, 13;
	and.b32  	%r465, %r464, 2040;
	add.s32 	%r466, %r60, %r465;
	ld.shared.u64 	%rd1452, [%r466];
	xor.b64  	%rd1453, %rd1452, %rd1451;
	shr.u32 	%r467, %r424, 5;
	and.b32  	%r468, %r467, 2040;
	add.s32 	%r469, %r65, %r468;
	ld.shared.u64 	%rd1454, [%r469];
	xor.b64  	%rd1455, %rd1453, %rd1454;
	shl.b32 	%r470, %r428, 3;
	and.b32  	%r471, %r470, 2040;
	add.s32 	%r472, %r70, %r471;
	ld.shared.u64 	%rd1456, [%r472];
	xor.b64  	%rd1457, %rd1455, %rd1456;
	ld.shared.u64 	%rd1458, [_ZZ11AES_EncryptP9aes_blockPhiE8keywords+280];
	xor.b64  	%rd1459, %rd1457, %rd1458;
	shr.u64 	%rd1460, %rd1429, 24;
	cvt.u32.u64 	%r473, %rd1460;
	shl.b32 	%r474, %r473, 3;
	add.s32 	%r475, %r55, %r474;
	ld.shared.u64 	%rd1461, [%r475];
	cvt.u32.u64 	%r476, %rd1439;
	shr.u32 	%r477, %r476, 13;
	and.b32  	%r478, %r477, 2040;
	add.s32 	%r479, %r60, %r478;
	ld.shared.u64 	%rd1462, [%r479];
	xor.b64  	%rd1463, %rd1462, %rd1461;
	cvt.u32.u64 	%r480, %rd1449;
	shr.u32 	%r481, %r480, 5;
	and.b32  	%r482, %r481, 2040;
	add.s32 	%r483, %r65, %r482;
	ld.shared.u64 	%rd1464, [%r483];
	xor.b64  	%rd1465, %rd1463, %rd1464;
	cvt.u32.u64 	%r484, %rd1459;
	shl.b32 	%r485, %r484, 3;
	and.b32  	%r486, %r485, 2040;
	add.s32 	%r487, %r70, %r486;
	ld.shared.u64 	%rd1466, [%r487];
	xor.b64  	%rd1467, %rd1465, %rd1466;
	ld.shared.u64 	%rd1468, [_ZZ11AES_EncryptP9aes_blockPhiE8keywords+288];
	xor.b64  	%rd1469, %rd1467, %rd1468;
	shr.u64 	%rd1470, %rd1439, 24;
	cvt.u32.u64 	%r488, %rd1470;
	shl.b32 	%r489, %r488, 3;
	add.s32 	%r490, %r55, %r489;
	ld.shared.u64 	%rd1471, [%r490];
	shr.u32 	%r491, %r480, 13;
	and.b32  	%r492, %r491, 2040;
	add.s32 	%r493, %r60, %r492;
	ld.shared.u64 	%rd1472, [%r493];
	xor.b64  	%rd1473, %rd1472, %rd1471;
	shr.u32 	%r494, %r484, 5;
	and.b32  	%r495, %r494, 2040;
	add.s32 	%r496, %r65, %r495;
	ld.shared.u64 	%rd1474, [%r496];
	xor.b64  	%rd1475, %rd1473, %rd1474;
	cvt.u32.u64 	%r497, %rd1429;
	shl.b32 	%r498, %r497, 3;
	and.b32  	%r499, %r498, 2040;
	add.s32 	%r500, %r70, %r499;
	ld.shared.u64 	%rd1476, [%r500];
	xor.b64  	%rd1477, %rd1475, %rd1476;
	ld.shared.u64 	%rd1478, [_ZZ11AES_EncryptP9aes_blockPhiE8keywords+296];
	xor.b64  	%rd1479, %rd1477, %rd1478;
	shr.u64 	%rd1480, %rd1449, 24;
	cvt.u32.u64 	%r501, %rd1480;
	shl.b32 	%r502, %r501, 3;
	add.s32 	%r503, %r55, %r502;
	ld.shared.u64 	%rd1481, [%r503];
	shr.u32 	%r504, %r484, 13;
	and.b32  	%r505, %r504, 2040;
	add.s32 	%r506, %r60, %r505;
	ld.shared.u64 	%rd1482, [%r506];
	xor.b64  	%rd1483, %rd1482, %rd1481;
	shr.u32 	%r507, %r497, 5;
	and.b32  	%r508, %r507, 2040;
	add.s32 	%r509, %r65, %r508;
	ld.shared.u64 	%rd1484, [%r509];
	xor.b64  	%rd1485, %rd1483, %rd1484;
	shl.b32 	%r510, %r476, 3;
	and.b32  	%r511, %r510, 2040;
	add.s32 	%r512, %r70, %r511;
	ld.shared.u64 	%rd1486, [%r512];
	xor.b64  	%rd1487, %rd1485, %rd1486;
	ld.shared.u64 	%rd1488, [_ZZ11AES_EncryptP9aes_blockPhiE8keywords+304];
	xor.b64  	%rd1489, %rd1487, %rd1488;
	shr.u64 	%rd1490, %rd1459, 24;
	cvt.u32.u64 	%r513, %rd1490;
	shl.b32 	%r514, %r513, 3;
	add.s32 	%r515, %r55, %r514;
	ld.shared.u64 	%rd1491, [%r515];
	shr.u32 	%r516, %r497, 13;
	and.b32  	%r517, %r516, 2040;
	add.s32 	%r518, %r60, %r517;
	ld.shared.u64 	%rd1492, [%r518];
	xor.b64  	%rd1493, %rd1492, %rd1491;
	shr.u32 	%r519, %r476, 5;
	and.b32  	%r520, %r519, 2040;
	add.s32 	%r521, %r65, %r520;
	ld.shared.u64 	%rd1494, [%r521];
	xor.b64  	%rd1495, %rd1493, %rd1494;
	shl.b32 	%r522, %r480, 3;
	and.b32  	%r523, %r522, 2040;
	add.s32 	%r524, %r70, %r523;
	ld.shared.u64 	%rd1496, [%r524];
	xor.b64  	%rd1497, %rd1495, %rd1496;
	ld.shared.u64 	%rd1498, [_ZZ11AES_EncryptP9aes_blockPhiE8keywords+312];
	xor.b64  	%rd1499, %rd1497, %rd1498;
	shr.u64 	%rd1500, %rd1469, 24;
	cvt.u32.u64 	%r525, %rd1500;
	shl.b32 	%r526, %r525, 3;
	add.s32 	%r527, %r65, %r526;
	ld.shared.u8 	%rd1501, [%r527+3];
	shl.b64 	%rd1502, %rd1501, 24;
	cvt.u32.u64 	%r528, %rd1479;
	shr.u32 	%r529, %r528, 13;
	and.b32  	%r530, %r529, 2040;
	add.s32 	%r531, %r70, %r530;
	ld.shared.u8 	%rd1503, [%r531+2];
	shl.b64 	%rd1504, %rd1503, 16;
	or.b64  	%rd1505, %rd1504, %rd1502;
	cvt.u32.u64 	%r532, %rd1489;
	shr.u32 	%r533, %r532, 5;
	and.b32  	%r534, %r533, 2040;
	add.s32 	%r535, %r55, %r534;
	ld.shared.u8 	%rd1506, [%r535+1];
	shl.b64 	%rd1507, %rd1506, 8;
	or.b64  	%rd1508, %rd1505, %rd1507;
	cvt.u32.u64 	%r536, %rd1499;
	shl.b32 	%r537, %r536, 3;
	and.b32  	%r538, %r537, 2040;
	add.s32 	%r539, %r60, %r538;
	ld.shared.u8 	%rd1509, [%r539];
	or.b64  	%rd1510, %rd1508, %rd1509;
	ld.shared.u64 	%rd1511, [_ZZ11AES_EncryptP9aes_blockPhiE8keywords+320];
	xor.b64  	%rd1512, %rd1510, %rd1511;
	shr.u64 	%rd1513, %rd1479, 24;
	cvt.u32.u64 	%r540, %rd1513;
	shl.b32 	%r541, %r540, 3;
	add.s32 	%r542, %r65, %r541;
	ld.shared.u8 	%rd1514, [%r542+3];
	shl.b64 	%rd1515, %rd1514, 24;
	shr.u32 	%r543, %r532, 13;
	and.b32  	%r544, %r543, 2040;
	add.s32 	%r545, %r70, %r544;
	ld.shared.u8 	%rd1516, [%r545+2];
	shl.b64 	%rd1517, %rd1516, 16;
	or.b64  	%rd1518, %rd1517, %rd1515;
	shr.u32 	%r546, %r536, 5;
	and.b32  	%r547, %r546, 2040;
	add.s32 	%r548, %r55, %r547;
	ld.shared.u8 	%rd1519, [%r548+1];
	shl.b64 	%rd1520, %rd1519, 8;
	or.b64  	%rd1521, %rd1518, %rd1520;
	cvt.u32.u64 	%r549, %rd1469;
	shl.b32 	%r550, %r549, 3;
	and.b32  	%r551, %r550, 2040;
	add.s32 	%r552, %r60, %r551;
	ld.shared.u8 	%rd1522, [%r552];
	or.b64  	%rd1523, %rd1521, %rd1522;
	ld.shared.u64 	%rd1524, [_ZZ11AES_EncryptP9aes_blockPhiE8keywords+328];
	xor.b64  	%rd1525, %rd1523, %rd1524;
	shr.u64 	%rd1526, %rd1489, 24;
	cvt.u32.u64 	%r553, %rd1526;
	shl.b32 	%r554, %r553, 3;
	add.s32 	%r555, %r65, %r554;
	ld.shared.u8 	%rd1527, [%r555+3];
	shl.b64 	%rd1528, %rd1527, 24;
	shr.u32 	%r556, %r536, 13;
	and.b32  	%r557, %r556, 2040;
	add.s32 	%r558, %r70, %r557;
	ld.shared.u8 	%rd1529, [%r558+2];
	shl.b64 	%rd1530, %rd1529, 16;
	or.b64  	%rd1531, %rd1530, %rd1528;
	shr.u32 	%r559, %r549, 5;
	and.b32  	%r560, %r559, 2040;
	add.s32 	%r561, %r55, %r560;
	ld.shared.u8 	%rd1532, [%r561+1];
	shl.b64 	%rd1533, %rd1532, 8;
	or.b64  	%rd1534, %rd1531, %rd1533;
	shl.b32 	%r562, %r528, 3;
	and.b32  	%r563, %r562, 2040;
	add.s32 	%r564, %r60, %r563;
	ld.shared.u8 	%rd1535, [%r564];
	or.b64  	%rd1536, %rd1534, %rd1535;
	ld.shared.u64 	%rd1537, [_ZZ11AES_EncryptP9aes_blockPhiE8keywords+336];
	xor.b64  	%rd1538, %rd1536, %rd1537;
	shr.u64 	%rd1539, %rd1499, 24;
	cvt.u32.u64 	%r565, %rd1539;
	shl.b32 	%r566, %r565, 3;
	add.s32 	%r567, %r65, %r566;
	ld.shared.u8 	%rd1540, [%r567+3];
	shl.b64 	%rd1541, %rd1540, 24;
	shr.u32 	%r568, %r549, 13;
	and.b32  	%r569, %r568, 2040;
	add.s32 	%r570, %r70, %r569;
	ld.shared.u8 	%rd1542, [%r570+2];
	shl.b64 	%rd1543, %rd1542, 16;
	or.b64  	%rd1544, %rd1543, %rd1541;
	shr.u32 	%r571, %r528, 5;
	and.b32  	%r572, %r571, 2040;
	add.s32 	%r573, %r55, %r572;
	ld.shared.u8 	%rd1545, [%r573+1];
	shl.b64 	%rd1546, %rd1545, 8;
	or.b64  	%rd1547, %rd1544, %rd1546;
	shl.b32 	%r574, %r532, 3;
	and.b32  	%r575, %r574, 2040;
	add.s32 	%r576, %r60, %r575;
	ld.shared.u8 	%rd1548, [%r576];
	or.b64  	%rd1549, %rd1547, %rd1548;
	ld.shared.u64 	%rd1550, [_ZZ11AES_EncryptP9aes_blockPhiE8keywords+344];
	xor.b64  	%rd1551, %rd1549, %rd1550;
	shr.u64 	%rd1552, %rd1512, 24;
	st.global.u8 	[%rd1103], %rd1552;
	shr.u64 	%rd1553, %rd1525, 24;
	st.global.u8 	[%rd1103+1], %rd1553;
	shr.u64 	%rd1554, %rd1538, 24;
	st.global.u8 	[%rd1103+2], %rd1554;
	shr.u64 	%rd1555, %rd1551, 24;
	st.global.u8 	[%rd1103+3], %rd1555;
	shr.u64 	%rd1556, %rd1512, 16;
	st.global.u8 	[%rd1103+4], %rd1556;
	shr.u64 	%rd1557, %rd1525, 16;
	st.global.u8 	[%rd1103+5], %rd1557;
	shr.u64 	%rd1558, %rd1538, 16;
	st.global.u8 	[%rd1103+6], %rd1558;
	shr.u64 	%rd1559, %rd1551, 16;
	st.global.u8 	[%rd1103+7], %rd1559;
	shr.u64 	%rd1560, %rd1512, 8;
	st.global.u8 	[%rd1103+8], %rd1560;
	shr.u64 	%rd1561, %rd1525, 8;
	st.global.u8 	[%rd1103+9], %rd1561;
	shr.u64 	%rd1562, %rd1538, 8;
	st.global.u8 	[%rd1103+10], %rd1562;
	shr.u64 	%rd1563, %rd1551, 8;
	st.global.u8 	[%rd1103+11], %rd1563;
	st.global.u8 	[%rd1103+12], %rd1512;
	st.global.u8 	[%rd1103+13], %rd1525;
	st.global.u8 	[%rd1103+14], %rd1538;
	st.global.u8 	[%rd1103+15], %rd1551;
	add.s32 	%r577, %r577, %r4;
	setp.lt.s32 	%p5, %r577, %r13;
	@%p5 bra 	$L__BB0_2;
$L__BB0_8:
	ret;

}


// ===== COMPILED SASS (sm_100) =====

	.target	sm_100

	.elftype	@"ET_EXEC"


//--------------------- .note.nv.tkinfo           --------------------------
	.section	.note.nv.tkinfo,"",@"SHT_NOTE"
	.sectionflags	@"SHF_NOTE_NV_TKINFO"
	.tkinfo
        /*0018*/ 	.word	0x00000002
        /*0030*/ 	.string	""
        /*0030*/ 	.string	"ptxas"
        /*0030*/ 	.string	"Cuda compilation tools, release 13.0, V13.0.88"
        /*0030*/ 	.string	"Build cuda_13.0.r13.0/compiler.36424714_0"
        /*0030*/ 	.string	"-arch sm_100 -m 64 "



//--------------------- .note.nv.cuinfo           --------------------------
	.section	.note.nv.cuinfo,"",@"SHT_NOTE"
	.sectionflags	@"SHF_NOTE_NV_CUINFO"
        /*0018*/ 	.short	0x0002
        /*001a*/ 	.short	0x0064
        /*001c*/ 	.short	0x0082
	.zero		2


//--------------------- .nv.info                  --------------------------
	.section	.nv.info,"",@"SHT_CUDA_INFO"
	.align	4


	//----- nvinfo : EIATTR_REGCOUNT
	.align		4
        /*0000*/ 	.byte	0x04, 0x2f
        /*0002*/ 	.short	(.L_1 - .L_0)
	.align		4
.L_0:
        /*0004*/ 	.word	index@(_Z11AES_EncryptP9aes_blockPhi)
        /*0008*/ 	.word	0x0000002a


	//----- nvinfo : EIATTR_FRAME_SIZE
	.align		4
.L_1:
        /*000c*/ 	.byte	0x04, 0x11
        /*000e*/ 	.short	(.L_3 - .L_2)
	.align		4
.L_2:
        /*0010*/ 	.word	index@(_Z11AES_EncryptP9aes_blockPhi)
        /*0014*/ 	.word	0x00002000


	//----- nvinfo : EIATTR_MIN_STACK_SIZE
	.align		4
.L_3:
        /*0018*/ 	.byte	0x04, 0x12
        /*001a*/ 	.short	(.L_5 - .L_4)
	.align		4
.L_4:
        /*001c*/ 	.word	index@(_Z11AES_EncryptP9aes_blockPhi)
        /*0020*/ 	.word	0x00002000
.L_5:


//--------------------- .nv.compat                --------------------------
	.section	.nv.compat,"",@"SHT_CUDA_COMPAT_INFO"
	.align	4
        /*0000*/ 	.byte	0x02, 0x09, 0x00, 0x00, 0x02, 0x02, 0x01, 0x00, 0x02, 0x05, 0x05, 0x00, 0x03, 0x07, 0x01, 0x01
        /*0010*/ 	.byte	0x02, 0x03, 0x00, 0x00, 0x02, 0x06, 0x01, 0x00, 0x04, 0x0b, 0x08, 0x00, 0x09, 0x00, 0x00, 0x00
        /*0020*/ 	.byte	0x00, 0x00, 0x00, 0x00


//--------------------- .nv.info._Z11AES_EncryptP9aes_blockPhi --------------------------
	.section	.nv.info._Z11AES_EncryptP9aes_blockPhi,"",@"SHT_CUDA_INFO"
	.sectionflags	@""
	.align	4


	//----- nvinfo : EIATTR_CUDA_API_VERSION
	.align		4
        /*0000*/ 	.byte	0x04, 0x37
        /*0002*/ 	.short	(.L_7 - .L_6)
.L_6:
        /*0004*/ 	.word	0x00000082


	//----- nvinfo : EIATTR_KPARAM_INFO
	.align		4
.L_7:
        /*0008*/ 	.byte	0x04, 0x17
        /*000a*/ 	.short	(.L_9 - .L_8)
.L_8:
        /*000c*/ 	.word	0x00000000
        /*0010*/ 	.short	0x0002
        /*0012*/ 	.short	0x0010
        /*0014*/ 	.byte	0x00, 0xf0, 0x11, 0x00


	//----- nvinfo : EIATTR_KPARAM_INFO
	.align		4
.L_9:
        /*0018*/ 	.byte	0x04, 0x17
        /*001a*/ 	.short	(.L_11 - .L_10)
.L_10:
        /*001c*/ 	.word	0x00000000
        /*0020*/ 	.short	0x0001
        /*0022*/ 	.short	0x0008
        /*0024*/ 	.byte	0x00, 0xf5, 0x21, 0x00


	//----- nvinfo : EIATTR_KPARAM_INFO
	.align		4
.L_11:
        /*0028*/ 	.byte	0x04, 0x17
        /*002a*/ 	.short	(.L_13 - .L_12)
.L_12:
        /*002c*/ 	.word	0x00000000
        /*0030*/ 	.short	0x0000
        /*0032*/ 	.short	0x0000
        /*0034*/ 	.byte	0x00, 0xf5, 0x21, 0x00


	//----- nvinfo : EIATTR_SPARSE_MMA_MASK
	.align		4
.L_13:
        /*0038*/ 	.byte	0x03, 0x50
        /*003a*/ 	.short	0x0000


	//----- nvinfo : EIATTR_MAXREG_COUNT
	.align		4
        /*003c*/ 	.byte	0x03, 0x1b
        /*003e*/ 	.short	0x00ff


	//----- nvinfo : EIATTR_NUM_BARRIERS
	.align		4
        /*0040*/ 	.byte	0x02, 0x4c
        /*0042*/ 	.byte	0x01
	.zero		1


	//----- nvinfo : EIATTR_MERCURY_ISA_VERSION
	.align		4
        /*0044*/ 	.byte	0x03, 0x5f
        /*0046*/ 	.short	0x0101


	//----- nvinfo : EIATTR_VRC_CTA_INIT_COUNT
	.align		4
        /*0048*/ 	.byte	0x02, 0x4a
	.zero		1
	.zero		1


	//----- nvinfo : EIATTR_EXIT_INSTR_OFFSETS
	.align		4
        /*004c*/ 	.byte	0x04, 0x1c
        /*004e*/ 	.short	(.L_15 - .L_14)


	//   ....[0]....
.L_14:
        /*0050*/ 	.word	0x00000080


	//   ....[1]....
        /*0054*/ 	.word	0x00009980


	//----- nvinfo : EIATTR_CRS_STACK_SIZE
	.align		4
.L_15:
        /*0058*/ 	.byte	0x04, 0x1e
        /*005a*/ 	.short	(.L_17 - .L_16)
.L_16:
        /*005c*/ 	.word	0x00000000


	//----- nvinfo : EIATTR_CBANK_PARAM_SIZE
	.align		4
.L_17:
        /*0060*/ 	.byte	0x03, 0x19
        /*0062*/ 	.short	0x0014


	//----- nvinfo : EIATTR_PARAM_CBANK
	.align		4
        /*0064*/ 	.byte	0x04, 0x0a
        /*0066*/ 	.short	(.L_19 - .L_18)
	.align		4
.L_18:
        /*0068*/ 	.word	index@(.nv.constant0._Z11AES_EncryptP9aes_blockPhi)
        /*006c*/ 	.short	0x0380
        /*006e*/ 	.short	0x0014


	//----- nvinfo : EIATTR_SW_WAR
	.align		4
.L_19:
        /*0070*/ 	.byte	0x04, 0x36
        /*0072*/ 	.short	(.L_21 - .L_20)
.L_20:
        /*0074*/ 	.word	0x00000008
.L_21:


//--------------------- .nv.callgraph             --------------------------
	.section	.nv.callgraph,"",@"SHT_CUDA_CALLGRAPH"
	.align	4
	.sectionentsize	8
	.align		4
        /*0000*/ 	.word	0x00000000
	.align		4
        /*0004*/ 	.word	0xffffffff
	.align		4
        /*0008*/ 	.word	0x00000000
	.align		4
        /*000c*/ 	.word	0xfffffffe
	.align		4
        /*0010*/ 	.word	0x00000000
	.align		4
        /*0014*/ 	.word	0xfffffffd
	.align		4
        /*0018*/ 	.word	0x00000000
	.align		4
        /*001c*/ 	.word	0xfffffffc


//--------------------- .text._Z11AES_EncryptP9aes_blockPhi --------------------------
	.section	.text._Z11AES_EncryptP9aes_blockPhi,"ax",@progbits
	.align	128
        .global         _Z11AES_EncryptP9aes_blockPhi
        .type           _Z11AES_EncryptP9aes_blockPhi,@function
        .size           _Z11AES_EncryptP9aes_blockPhi,(.L_x_5 - _Z11AES_EncryptP9aes_blockPhi)
        .other          _Z11AES_EncryptP9aes_blockPhi,@"STO_CUDA_ENTRY STV_DEFAULT"
_Z11AES_EncryptP9aes_blockPhi:
.text._Z11AES_EncryptP9aes_blockPhi:
[----:B------:R-:W0:Y:S01]  /*0000*/  LDC R1, c[0x0][0x37c] ;  /* 0x0000df00ff017b82 */ /* 0x000e220000000800 */
[----:B------:R-:W1:Y:S01]  /*0010*/  S2R R3, SR_CTAID.X ;  /* 0x0000000000037919 */ /* 0x000e620000002500 */
[----:B------:R-:W1:Y:S01]  /*0020*/  LDCU UR5, c[0x0][0x360] ;  /* 0x00006c00ff0577ac */ /* 0x000e620008000800 */
[----:B0-----:R-:W-:Y:S01]  /*0030*/  VIADD R1, R1, 0xffffe000 ;  /* 0xffffe00001017836 */ /* 0x001fe20000000000 */
[----:B------:R-:W1:Y:S01]  /*0040*/  S2R R0, SR_TID.X ;  /* 0x0000000000007919 */ /* 0x000e620000002100 */
[----:B------:R-:W0:Y:S01]  /*0050*/  LDCU UR4, c[0x0][0x390] ;  /* 0x00007200ff0477ac */ /* 0x000e220008000800 */
[----:B-1----:R-:W-:-:S05]  /*0060*/  IMAD R2, R3, UR5, R0 ;  /* 0x0000000503027c24 */ /* 0x002fca000f8e0200 */
[----:B0-----:R-:W-:-:S13]  /*0070*/  ISETP.GE.AND P0, PT, R2, UR4, PT ;  /* 0x0000000402007c0c */ /* 0x001fda000bf06270 */
[----:B------:R-:W-:Y:S05]  /*0080*/  @P0 EXIT ;  /* 0x000000000000094d */ /* 0x000fea0003800000 */
[----:B------:R-:W0:Y:S01]  /*0090*/  LDCU UR4, c[0x0][0x370] ;  /* 0x00006e00ff0477ac */ /* 0x000e220008000800 */
[----:B------:R-:W1:Y:S01]  /*00a0*/  LDCU.64 UR12, c[0x0][0x358] ;  /* 0x00006b00ff0c77ac */ /* 0x000e620008000a00 */
[----:B0-----:R-:W-:-:S12]  /*00b0*/  UIMAD UR5, UR5, UR4, URZ ;  /* 0x00000004050572a4 */ /* 0x001fd8000f8e02ff */
.L_x_3:
[----:B------:R-:W-:-:S13]  /*00c0*/  ISETP.NE.AND P0, PT, R0, RZ, PT ;  /* 0x000000ff0000720c */ /* 0x000fda0003f05270 */
[----:B------:R-:W-:Y:S05]  /*00d0*/  @P0 BRA `(.L_x_0) ;  /* 0x0000006800540947 */ /* 0x000fea0003800000 */
[----:B------:R-:W0:Y:S01]  /*00e0*/  S2UR UR9, SR_CgaCtaId ;  /* 0x00000000000979c3 */ /* 0x000e220000008800 */
[----:B------:R-:W2:Y:S01]  /*00f0*/  LDCU.64 UR10, c[0x0][0x388] ;  /* 0x00007100ff0a77ac */ /* 0x000ea20008000a00 */
[----:B------:R-:W-:Y:S01]  /*0100*/  UMOV UR6, 0x400 ;  /* 0x0000040000067882 */ /* 0x000fe20000000000 */
[----:B--2---:R-:W-:-:S04]  /*0110*/  UIADD3 UR8, UP0, UPT, UR10, 0x7, URZ ;  /* 0x000000070a087890 */ /* 0x004fc8000ff1e0ff */
[----:B------:R-:W-:Y:S02]  /*0120*/  UIADD3.X UR10, UPT, UPT, URZ, UR11, URZ, UP0, !UPT ;  /* 0x0000000bff0a7290 */ /* 0x000fe400087fe4ff */
[----:B0-----:R-:W-:Y:S01]  /*0130*/  ULEA UR4, UR9, UR6, 0x18 ;  /* 0x0000000609047291 */ /* 0x001fe2000f8ec0ff */
[----:B------:R-:W-:-:S03]  /*0140*/  IMAD.U32 R10, RZ, RZ, UR8 ;  /* 0x00000008ff0a7e24 */ /* 0x000fc6000f8e00ff */
[----:B------:R-:W-:Y:S01]  /*0150*/  IMAD.U32 R11, RZ, RZ, UR10 ;  /* 0x0000000aff0b7e24 */ /* 0x000fe2000f8e00ff */
[----:B------:R-:W-:-:S03]  /*0160*/  UIADD3 UR7, UPT, UPT, UR4, 0x10, URZ ;  /* 0x0000001004077890 */ /* 0x000fc6000fffe0ff */
[----:B------:R-:W-:-:S09]  /*0170*/  UMOV UR4, URZ ;  /* 0x000000ff00047c82 */ /* 0x000fd20008000000 */
.L_x_1:
[----:B-1----:R-:W2:Y:S04]  /*0180*/  LDG.E.U8 R16, desc[UR12][R10.64+-0x7] ;  /* 0xfffff90c0a107981 */ /* 0x002ea8000c1e1100 */
[----:B0-----:R-:W3:Y:S04]  /*0190*/  LDG.E.U8 R14, desc[UR12][R10.64+-0x6] ;  /* 0xfffffa0c0a0e7981 */ /* 0x001ee8000c1e1100 */
[----:B------:R-:W4:Y:S04]  /*01a0*/  LDG.E.U8 R12, desc[UR12][R10.64+-0x5] ;  /* 0xfffffb0c0a0c7981 */ /* 0x000f28000c1e1100 */
[----:B------:R-:W5:Y:S04]  /*01b0*/  LDG.E.U8 R25, desc[UR12][R10.64+-0x3] ;  /* 0xfffffd0c0a197981 */ /* 0x000f68000c1e1100 */
        /* <DEDUP_REMOVED lines=11> */
[----:B------:R0:W5:Y:S01]  /*0270*/  LDG.E.U8 R3, desc[UR12][R10.64+0x4] ;  /* 0x0000040c0a037981 */ /* 0x000162000c1e1100 */
[----:B------:R-:W-:-:S02]  /*0280*/  UISETP.GE.U32.AND UP0, UPT, UR4, 0xa0, UPT ;  /* 0x000000a00400788c */ /* 0x000fc4000bf06070 */
[----:B------:R-:W-:Y:S01]  /*0290*/  UIADD3 UR8, UPT, UPT, UR4, 0x10, URZ ;  /* 0x0000001004087890 */ /* 0x000fe2000fffe0ff */
[----:B0-----:R-:W-:-:S06]  /*02a0*/  IADD3 R10, P0, PT, R10, 0x10, RZ ;  /* 0x000000100a0a7810 */ /* 0x001fcc0007f1e0ff */
[----:B------:R-:W-:Y:S01]  /*02b0*/  UMOV UR4, UR8 ;  /* 0x0000000800047c82 */ /* 0x000fe20008000000 */
[----:B------:R-:W-:Y:S02]  /*02c0*/  IMAD.X R11, RZ, RZ, R11, P0 ;  /* 0x000000ffff0b7224 */ /* 0x000fe400000e060b */
[----:B--2---:R-:W-:-:S04]  /*02d0*/  IMAD.WIDE.U32 R16, R16, 0x1000000, RZ ;  /* 0x0100000010107825 */ /* 0x004fc800078e00ff */
[----:B---3--:R-:W-:-:S04]  /*02e0*/  IMAD.WIDE.U32 R14, R14, 0x10000, RZ ;  /* 0x000100000e0e7825 */ /* 0x008fc800078e00ff */
[----:B----4-:R-:W-:-:S03]  /*02f0*/  IMAD.WIDE.U32 R12, R12, 0x100, RZ ;  /* 0x000001000c0c7825 */ /* 0x010fc600078e00ff */
[----:B------:R-:W-:Y:S02]  /*0300*/  LOP3.LUT R18, R12, R14, R16, 0xfe, !PT ;  /* 0x0000000e0c127212 */ /* 0x000fe400078efe10 */
[----:B------:R-:W-:Y:S01]  /*0310*/  LOP3.LUT R22, R13, R15, R17, 0xfe, !PT ;  /* 0x0000000f0d167212 */ /* 0x000fe200078efe11 */
[----:B-----5:R-:W-:-:S04]  /*0320*/  IMAD.WIDE.U32 R12, R25, 0x1000000, RZ ;  /* 0x01000000190c7825 */ /* 0x020fc800078e00ff */
[----:B------:R-:W-:-:S04]  /*0330*/  IMAD.WIDE.U32 R14, R24, 0x10000, RZ ;  /* 0x00010000180e7825 */ /* 0x000fc800078e00ff */
[----:B------:R-:W-:-:S03]  /*0340*/  IMAD.WIDE.U32 R16, R23, 0x100, RZ ;  /* 0x0000010017107825 */ /* 0x000fc600078e00ff */
[----:B------:R-:W-:Y:S02]  /*0350*/  LOP3.LUT R16, R16, R14, R12, 0xfe, !PT ;  /* 0x0000000e10107212 */ /* 0x000fe400078efe0c */
[----:B------:R-:W-:Y:S01]  /*0360*/  LOP3.LUT R17, R17, R15, R13, 0xfe, !PT ;  /* 0x0000000f11117212 */ /* 0x000fe200078efe0d */
[----:B------:R-:W-:-:S04]  /*0370*/  IMAD.WIDE.U32 R14, R21, 0x1000000, RZ ;  /* 0x01000000150e7825 */ /* 0x000fc800078e00ff */
[----:B------:R-:W-:-:S04]  /*0380*/  IMAD.WIDE.U32 R12, R20, 0x10000, RZ ;  /* 0x00010000140c7825 */ /* 0x000fc800078e00ff */
[----:B------:R-:W-:-:S03]  /*0390*/  IMAD.WIDE.U32 R20, R19, 0x100, RZ ;  /* 0x0000010013147825 */ /* 0x000fc600078e00ff */
[----:B------:R-:W-:Y:S02]  /*03a0*/  LOP3.LUT R24, R20, R12, R14, 0xfe, !PT ;  /* 0x0000000c14187212 */ /* 0x000fe400078efe0e */
[----:B------:R-:W-:Y:S01]  /*03b0*/  LOP3.LUT R19, R21, R13, R15, 0xfe, !PT ;  /* 0x0000000d15137212 */ /* 0x000fe200078efe0f */
[----:B------:R-:W-:-:S04]  /*03c0*/  IMAD.WIDE.U32 R12, R4, 0x1000000, RZ ;  /* 0x01000000040c7825 */ /* 0x000fc800078e00ff */
[----:B------:R-:W-:-:S04]  /*03d0*/  IMAD.WIDE.U32 R14, R6, 0x10000, RZ ;  /* 0x00010000060e7825 */ /* 0x000fc800078e00ff */
[----:B------:R-:W-:Y:S01]  /*03e0*/  IMAD.WIDE.U32 R20, R9, 0x100, RZ ;  /* 0x0000010009147825 */ /* 0x000fe200078e00ff */
[----:B------:R-:W-:Y:S02]  /*03f0*/  LOP3.LUT R6, R16, R7, RZ, 0xfc, !PT ;  /* 0x0000000710067212 */ /* 0x000fe400078efcff */
[----:B------:R-:W-:Y:S01]  /*0400*/  LOP3.LUT R14, R20, R14, R12, 0xfe, !PT ;  /* 0x0000000e140e7212 */ /* 0x000fe200078efe0c */
[----:B------:R-:W-:Y:S01]  /*0410*/  IMAD.MOV.U32 R7, RZ, RZ, R17 ;  /* 0x000000ffff077224 */ /* 0x000fe200078e0011 */
[----:B------:R-:W-:Y:S01]  /*0420*/  LOP3.LUT R15, R21, R15, R13, 0xfe, !PT ;  /* 0x0000000f150f7212 */ /* 0x000fe200078efe0d */
[----:B------:R-:W-:Y:S01]  /*0430*/  IMAD.MOV.U32 R13, RZ, RZ, R19 ;  /* 0x000000ffff0d7224 */ /* 0x000fe200078e0013 */
[----:B------:R-:W-:Y:S02]  /*0440*/  LOP3.LUT R14, R14, R5, RZ, 0xfc, !PT ;  /* 0x000000050e0e7212 */ /* 0x000fe400078efcff */
[----:B------:R-:W-:Y:S02]  /*0450*/  LOP3.LUT R4, R18, R8, RZ, 0xfc, !PT ;  /* 0x0000000812047212 */ /* 0x000fe400078efcff */
[----:B------:R-:W-:-:S02]  /*0460*/  LOP3.LUT R12, R24, R3, RZ, 0xfc, !PT ;  /* 0x00000003180c7212 */ /* 0x000fc400078efcff */
[----:B------:R-:W-:-:S03]  /*0470*/  MOV R5, R22 ;  /* 0x0000001600057202 */ /* 0x000fc60000000f00 */
[----:B------:R0:W-:Y:S04]  /*0480*/  STS.128 [UR7], R12 ;  /* 0x0000000cff007988 */ /* 0x0001e80008000c07 */
[----:B------:R0:W-:Y:S01]  /*0490*/  STS.128 [UR7+-0x10], R4 ;  /* 0xfffff004ff007988 */ /* 0x0001e20008000c07 */
[----:B------:R-:W-:Y:S01]  /*04a0*/  UIADD3 UR7, UPT, UPT, UR7, 0x20, URZ ;  /* 0x0000002007077890 */ /* 0x000fe2000fffe0ff */
[----:B------:R-:W-:Y:S11]  /*04b0*/  BRA.U !UP0, `(.L_x_1) ;  /* 0xfffffffd08307547 */ /* 0x000ff6000b83ffff */
[----:B0-----:R-:W-:Y:S01]  /*04c0*/  HFMA2 R4, -RZ, RZ, -6.38671875, 978.5 ;  /* 0xc66363a5ff047431 */ /* 0x001fe200000001ff */
[----:B------:R-:W-:Y:S01]  /*04d0*/  MOV R12, 0xfff2f20d ;  /* 0xfff2f20d000c7802 */ /* 0x000fe20000000f00 */
[----:B------:R-:W-:Y:S02]  /*04e0*/  IMAD.MOV.U32 R13, RZ, RZ, 0x0 ;  /* 0x00000000ff0d7424 */ /* 0x000fe400078e00ff */
[----:B------:R-:W-:Y:S02]  /*04f0*/  HFMA2 R16, -RZ, RZ, -411.75, 7876 ;  /* 0xde6f6fb1ff107431 */ /* 0x000fe400000001ff */
[----:B------:R-:W-:Y:S01]  /*0500*/  IMAD.MOV.U32 R14, RZ, RZ, -0x29949443 ;  /* 0xd66b6bbdff0e7424 */ /* 0x000fe200078e00ff */
[----:B------:R-:W-:Y:S01]  /*0510*/  MOV R8, 0xee777799 ;  /* 0xee77779900087802 */ /* 0x000fe20000000f00 */
[----:B------:R-:W-:Y:S02]  /*0520*/  IMAD.MOV.U32 R15, RZ, RZ, 0x0 ;  /* 0x00000000ff0f7424 */ /* 0x000fe400078e00ff */
[----:B------:R-:W-:-:S02]  /*0530*/  HFMA2 R20, -RZ, RZ, -0.000475406646728515625, -12.5390625 ;  /* 0x8fcaca45ff147431 */ /* 0x000fc400000001ff */
[----:B------:R-:W-:Y:S02]  /*0540*/  IMAD.MOV.U32 R5, RZ, RZ, 0x0 ;  /* 0x00000000ff057424 */ /* 0x000fe400078e00ff */
[----:B------:R-:W-:Y:S02]  /*0550*/  HFMA2 R29, -RZ, RZ, 0, 0 ;  /* 0x00000000ff1d7431 */ /* 0x000fe400000001ff */
[----:B------:R-:W-:Y:S01]  /*0560*/  IMAD.MOV.U32 R6, RZ, RZ, -0x783837c ;  /* 0xf87c7c84ff067424 */ /* 0x000fe200078e00ff */
[----:B------:R0:W-:Y:S01]  /*0570*/  STL.128 [R1+0x20], R12 ;  /* 0x0000200c01007387 */ /* 0x0001e20000100c00 */
[----:B------:R-:W-:Y:S02]  /*0580*/  IMAD.MOV.U32 R7, RZ, RZ, 0x0 ;  /* 0x00000000ff077424 */ /* 0x000fe400078e00ff */
[----:B------:R-:W-:Y:S02]  /*0590*/  HFMA2 R35, -RZ, RZ, 0, 0 ;  /* 0x00000000ff237431 */ /* 0x000fe400000001ff */
[----:B------:R-:W-:Y:S01]  /*05a0*/  IMAD.MOV.U32 R9, RZ, RZ, 0x0 ;  /* 0x00000000ff097424 */ /* 0x000fe200078e00ff */
[----:B------:R-:W-:Y:S01]  /*05b0*/  MOV R38, 0xa4a4f753 ;  /* 0xa4a4f75300267802 */ /* 0x000fe20000000f00 */
[----:B------:R-:W-:Y:S01]  /*05c0*/  IMAD.MOV.U32 R10, RZ, RZ, -0x9848473 ;  /* 0xf67b7b8dff0a7424 */ /* 0x000fe200078e00ff */
[----:B------:R1:W-:Y:S01]  /*05d0*/  STL.128 [R1], R4 ;  /* 0x0000000401007387 */ /* 0x0003e20000100c00 */
[----:B------:R-:W-:Y:S01]  /*05e0*/  IMAD.MOV.U32 R11, RZ, RZ, 0x0 ;  /* 0x00000000ff0b7424 */ /* 0x000fe200078e00ff */
[----:B------:R-:W-:Y:S01]  /*05f0*/  MOV R32, 0xb7b7c275 ;  /* 0xb7b7c27500207802 */ /* 0x000fe20000000f00 */
[----:B------:R-:W-:Y:S01]  /*0600*/  IMAD.MOV.U32 R17, RZ, RZ, 0x0 ;  /* 0x00000000ff117424 */ /* 0x000fe200078e00ff */
[----:B------:R-:W-:Y:S01]  /*0610*/  MOV R26, 0x26266a4c ;  /* 0x26266a4c001a7802 */ /* 0x000fe20000000f00 */
[----:B------:R-:W-:Y:S01]  /*0620*/  IMAD.MOV.U32 R18, RZ, RZ, -0x6e3a3aac ;  /* 0x91c5c554ff127424 */ /* 0x000fe200078e00ff */
[----:B------:R2:W-:Y:S01]  /*0630*/  STL.128 [R1+0x10], R8 ;  /* 0x0000100801007387 */ /* 0x0005e20000100c00 */
[----:B------:R-:W-:Y:S01]  /*0640*/  IMAD.MOV.U32 R19, RZ, RZ, 0x0 ;  /* 0x00000000ff137424 */ /* 0x000fe200078e00ff */
[----:B------:R-:W-:Y:S01]  /*0650*/  UIADD3 UR4, UPT, UPT, UR6, 0x160, URZ ;  /* 0x0000016006047890 */ /* 0x000fe2000fffe0ff */
[----:B------:R-:W-:Y:S01]  /*0660*/  IMAD.MOV.U32 R21, RZ, RZ, 0x0 ;  /* 0x00000000ff157424 */ /* 0x000fe200078e00ff */
[----:B0-----:R-:W-:Y:S01]  /*0670*/  MOV R12, 0xe7fefe19 ;  /* 0xe7fefe19000c7802 */ /* 0x001fe20000000f00 */
[----:B------:R-:W-:Y:S01]  /*0680*/  IMAD.MOV.U32 R14, RZ, RZ, -0x4a28289e ;  /* 0xb5d7d762ff0e7424 */ /* 0x000fe200078e00ff */
[----:B------:R0:W-:Y:S01]  /*0690*/  STL.128 [R1+0x30], R16 ;  /* 0x0000301001007387 */ /* 0x0001e20000100c00 */
[----:B------:R-:W-:Y:S01]  /*06a0*/  IMAD.MOV.U32 R22, RZ, RZ, 0x1f82829d ;  /* 0x1f82829dff167424 */ /* 0x000fe200078e00ff */
[----:B------:R-:W-:Y:S01]  /*06b0*/  UIADD3 UR7, UPT, UPT, UR6, 0x960, URZ ;  /* 0x0000096006077890 */ /* 0x000fe2000fffe0ff */
[----:B------:R-:W-:Y:S01]  /*06c0*/  IMAD.MOV.U32 R23, RZ, RZ, 0x0 ;  /* 0x00000000ff177424 */ /* 0x000fe200078e00ff */
[----:B-1----:R-:W-:Y:S01]  /*06d0*/  MOV R4, 0x60303050 ;  /* 0x6030305000047802 */ /* 0x002fe20000000f00 */
[----:B------:R-:W-:Y:S01]  /*06e0*/  IMAD.MOV.U32 R6, RZ, RZ, 0x2010103 ;  /* 0x02010103ff067424 */ /* 0x000fe200078e00ff */
[----:B------:R1:W-:Y:S01]  /*06f0*/  STL.128 [R1+0x60], R12 ;  /* 0x0000600c01007387 */ /* 0x0003e20000100c00 */
[----:B------:R-:W-:Y:S01]  /*0700*/  IMAD.MOV.U32 R36, RZ, RZ, -0x636340dd ;  /* 0x9c9cbf23ff247424 */ /* 0x000fe200078e00ff */
[----:B------:R-:W-:Y:S01]  /*0710*/  UIADD3 UR8, UPT, UPT, UR6, 0x1160, URZ ;  /* 0x0000116006087890 */ /* 0x000fe2000fffe0ff */
[----:B------:R-:W-:Y:S01]  /*0720*/  IMAD.MOV.U32 R37, RZ, RZ, 0x0 ;  /* 0x00000000ff257424 */ /* 0x000fe200078e00ff */
[----:B------:R3:W-:Y:S01]  /*0730*/  STL.128 [R1+0x40], R4 ;  /* 0x0000400401007387 */ /* 0x0007e20000100c00 */
[----:B--2---:R-:W-:Y:S01]  /*0740*/  IMAD.MOV.U32 R8, RZ, RZ, -0x31989857 ;  /* 0xce6767a9ff087424 */ /* 0x004fe200078e00ff */
[----:B------:R-:W-:Y:S01]  /*0750*/  UIADD3 UR6, UPT, UPT, UR6, 0x1960, URZ ;  /* 0x0000196006067890 */ /* 0x000fe2000fffe0ff */
[----:B------:R-:W-:Y:S01]  /*0760*/  IMAD.MOV.U32 R10, RZ, RZ, 0x562b2b7d ;  /* 0x562b2b7dff0a7424 */ /* 0x000fe200078e00ff */
[----:B------:R2:W-:Y:S01]  /*0770*/  STL.128 [R1+0x80], R20 ;  /* 0x0000801401007387 */ /* 0x0005e20000100c00 */
[----:B------:R-:W-:Y:S01]  /*0780*/  IMAD.MOV.U32 R39, RZ, RZ, 0x0 ;  /* 0x00000000ff277424 */ /* 0x000fe200078e00ff */
[----:B------:R-:W-:Y:S01]  /*0790*/  ULEA UR4, UR9, UR4, 0x18 ;  /* 0x0000000409047291 */ /* 0x000fe2000f8ec0ff */
[----:B0-----:R-:W-:Y:S01]  /*07a0*/  IMAD.MOV.U32 R16, RZ, RZ, 0x4dababe6 ;  /* 0x4dababe6ff107424 */ /* 0x001fe200078e00ff */
[----:B------:R0:W-:Y:S01]  /*07b0*/  STL.128 [R1+0x50], R8 ;  /* 0x0000500801007387 */ /* 0x0001e20000100c00 */
[----:B------:R-:W-:Y:S01]  /*07c0*/  IMAD.MOV.U32 R18, RZ, RZ, -0x13898966 ;  /* 0xec76769aff127424 */ /* 0x000fe200078e00ff */
[----:B------:R-:W-:Y:S01]  /*07d0*/  ULEA UR7, UR9, UR7, 0x18 ;  /* 0x0000000709077291 */ /* 0x000fe2000f8ec0ff */
[----:B------:R-:W-:-:S02]  /*07e0*/  IMAD.MOV.U32 R28, RZ, RZ, 0x727296e4 ;  /* 0x727296e4ff1c7424 */ /* 0x000fc400078e00ff */
[----:B-1----:R-:W-:Y:S02]  /*07f0*/  HFMA2 R12, -RZ, RZ, -0.0003831386566162109375, 7.78515625 ;  /* 0x8e4747c9ff0c7431 */ /* 0x002fe400000001ff */
[----:B------:R-:W-:Y:S01]  /*0800*/  IMAD.MOV.U32 R14, RZ, RZ, -0x40f0ff5 ;  /* 0xfbf0f00bff0e7424 */ /* 0x000fe200078e00ff */
[----:B------:R1:W-:Y:S01]  /*0810*/  STL.128 [R1+0x70], R16 ;  /* 0x0000701001007387 */ /* 0x0003e20000100c00 */
[----:B------:R-:W-:Y:S01]  /*0820*/  IMAD.MOV.U32 R30, RZ, RZ, -0x3f3fa465 ;  /* 0xc0c05b9bff1e7424 */ /* 0x000fe200078e00ff */
[----:B---3--:R-:W-:Y:S01]  /*0830*/  MOV R4, 0x89c9c940 ;  /* 0x89c9c94000047802 */ /* 0x008fe20000000f00 */
[----:B------:R-:W-:Y:S01]  /*0840*/  IMAD.MOV.U32 R6, RZ, RZ, -0x5828279 ;  /* 0xfa7d7d87ff067424 */ /* 0x000fe200078e00ff */
[----:B------:R-:W-:Y:S01]  /*0850*/  ULEA UR8, UR9, UR8, 0x18 ;  /* 0x0000000809087291 */ /* 0x000fe2000f8ec0ff */
[----:B------:R3:W-:Y:S01]  /*0860*/  STL.128 [R1+0xb0], R12 ;  /* 0x0000b00c01007387 */ /* 0x0007e20000100c00 */
[----:B--2---:R-:W-:Y:S01]  /*0870*/  MOV R20, 0x5fa2a2fd ;  /* 0x5fa2a2fd00147802 */ /* 0x004fe20000000f00 */
[----:B------:R-:W-:Y:S01]  /*0880*/  IMAD.MOV.U32 R22, RZ, RZ, 0x45afafea ;  /* 0x45afafeaff167424 */ /* 0x000fe200078e00ff */
[----:B------:R-:W-:Y:S01]  /*0890*/  ULEA UR6, UR9, UR6, 0x18 ;  /* 0x0000000609067291 */ /* 0x000fe2000f8ec0ff */
[----:B------:R2:W-:Y:S01]  /*08a0*/  STL.128 [R1+0x90], R4 ;  /* 0x0000900401007387 */ /* 0x0005e20000100c00 */
[----:B0-----:R-:W-:-:S02]  /*08b0*/  IMAD.MOV.U32 R8, RZ, RZ, -0x100505eb ;  /* 0xeffafa15ff087424 */ /* 0x001fc400078e00ff */
[----:B------:R-:W-:Y:S01]  /*08c0*/  IMAD.MOV.U32 R10, RZ, RZ, -0x4da6a615 ;  /* 0xb25959ebff0a7424 */ /* 0x000fe200078e00ff */
[----:B------:R0:W-:Y:S01]  /*08d0*/  STL.128 [R1+0xd0], R20 ;  /* 0x0000d01401007387 */ /* 0x0001e20000100c00 */
[----:B------:R-:W-:Y:S02]  /*08e0*/  IMAD.MOV.U32 R31, RZ, RZ, 0x0 ;  /* 0x00000000ff1f7424 */ /* 0x000fe400078e00ff */
[----:B-1----:R-:W-:Y:S01]  /*08f0*/  IMAD.MOV.U32 R16, RZ, RZ, 0x41adadec ;  /* 0x41adadecff107424 */ /* 0x002fe200078e00ff */
[----:B------:R1:W-:Y:S01]  /*0900*/  STL.128 [R1+0xa0], R8 ;  /* 0x0000a00801007387 */ /* 0x0003e20000100c00 */
[----:B------:R-:W-:Y:S02]  /*0910*/  IMAD.MOV.U32 R18, RZ, RZ, -0x4c2b2b99 ;  /* 0xb3d4d467ff127424 */ /* 0x000fe400078e00ff */
[----:B------:R-:W-:Y:S02]  /*0920*/  IMAD.MOV.U32 R33, RZ, RZ, 0x0 ;  /* 0x00000000ff217424 */ /* 0x000fe400078e00ff */
[----:B---3--:R-:W-:Y:S01]  /*0930*/  IMAD.MOV.U32 R12, RZ, RZ, 0x75b7b7c2 ;  /* 0x75b7b7c2ff0c7424 */ /* 0x008fe200078e00ff */
[----:B------:R3:W-:Y:S01]  /*0940*/  STL.128 [R1+0xc0], R16 ;  /* 0x0000c01001007387 */ /* 0x0007e20000100c00 */
[----:B------:R-:W-:-:S02]  /*0950*/  IMAD.MOV.U32 R14, RZ, RZ, -0x1e0202e4 ;  /* 0xe1fdfd1cff0e7424 */ /* 0x000fc400078e00ff */
[----:B--2---:R-:W-:Y:S02]  /*0960*/  IMAD.MOV.U32 R4, RZ, RZ, 0x239c9cbf ;  /* 0x239c9cbfff047424 */ /* 0x004fe400078e00ff */
[----:B------:R-:W-:Y:S01]  /*0970*/  IMAD.MOV.U32 R6, RZ, RZ, 0x53a4a4f7 ;  /* 0x53a4a4f7ff067424 */ /* 0x000fe200078e00ff */
[----:B------:R2:W-:Y:S01]  /*0980*/  STL.128 [R1+0x100], R12 ;  /* 0x0001000c01007387 */ /* 0x0005e20000100c00 */
[----:B0-----:R-:W-:Y:S02]  /*0990*/  IMAD.MOV.U32 R20, RZ, RZ, 0x6c36365a ;  /* 0x6c36365aff147424 */ /* 0x001fe400078e00ff */
[----:B------:R-:W-:Y:S02]  /*09a0*/  IMAD.MOV.U32 R22, RZ, RZ, 0x7e3f3f41 ;  /* 0x7e3f3f41ff167424 */ /* 0x000fe400078e00ff */
[----:B-1----:R-:W-:Y:S02]  /*09b0*/  HFMA2 R8, -RZ, RZ, -1138, 13488 ;  /* 0xe4727296ff087431 */ /* 0x002fe400000001ff */
[----:B------:R-:W-:Y:S01]  /*09c0*/  IMAD.MOV.U32 R10, RZ, RZ, -0x643f3fa5 ;  /* 0x9bc0c05bff0a7424 */ /* 0x000fe200078e00ff */
[----:B------:R0:W-:Y:S01]  /*09d0*/  STL.128 [R1+0xe0], R4 ;  /* 0x0000e00401007387 */ /* 0x0001e20000100c00 */
[----:B------:R-:W-:-:S02]  /*09e0*/  IMAD.MOV.U32 R34, RZ, RZ, -0x202e31f ;  /* 0xfdfd1ce1ff227424 */ /* 0x000fc400078e00ff */
[----:B------:R-:W-:Y:S01]  /*09f0*/  IMAD.MOV.U32 R24, RZ, RZ, -0x6c6c51c3 ;  /* 0x9393ae3dff187424 */ /* 0x000fe200078e00ff */
[----:B---3--:R-:W-:Y:S01]  /*0a00*/  MOV R16, 0x3d9393ae ;  /* 0x3d9393ae00107802 */ /* 0x008fe20000000f00 */
[----:B------:R-:W-:Y:S01]  /*0a10*/  IMAD.MOV.U32 R18, RZ, RZ, 0x4c26266a ;  /* 0x4c26266aff127424 */ /* 0x000fe200078e00ff */
[----:B------:R1:W-:Y:S01]  /*0a20*/  STL.128 [R1+0xf0], R8 ;  /* 0x0000f00801007387 */ /* 0x0003e20000100c00 */
[----:B------:R-:W-:Y:S02]  /*0a30*/  IMAD.MOV.U32 R25, RZ, RZ, 0x0 ;  /* 0x00000000ff197424 */ /* 0x000fe400078e00ff */
[----:B------:R-:W-:Y:S01]  /*0a40*/  IMAD.MOV.U32 R27, RZ, RZ, 0x0 ;  /* 0x00000000ff1b7424 */ /* 0x000fe200078e00ff */
[----:B------:R3:W-:Y:S01]  /*0a50*/  STL.128 [R1+0x110], R16 ;  /* 0x0001101001007387 */ /* 0x0007e20000100c00 */
[----:B--2---:R-:W-:Y:S01]  /*0a60*/  MOV R12, 0xd1e5e534 ;  /* 0xd1e5e534000c7802 */ /* 0x004fe20000000f00 */
[----:B------:R-:W-:Y:S02]  /*0a70*/  IMAD.MOV.U32 R14, RZ, RZ, -0x60e0ef8 ;  /* 0xf9f1f108ff0e7424 */ /* 0x000fe400078e00ff */
[----:B------:R2:W-:Y:S01]  /*0a80*/  STL.128 [R1+0x120], R20 ;  /* 0x0001201401007387 */ /* 0x0005e20000100c00 */
[----:B0-----:R-:W-:-:S02]  /*0a90*/  HFMA2 R4, -RZ, RZ, -24432, -28704 ;  /* 0xf5f7f702ff047431 */ /* 0x001fc400000001ff */
[----:B------:R-:W-:Y:S01]  /*0aa0*/  IMAD.MOV.U32 R6, RZ, RZ, -0x7c3333b1 ;  /* 0x83cccc4fff067424 */ /* 0x000fe200078e00ff */
[----:B------:R0:W-:Y:S01]  /*0ab0*/  STL.128 [R1+0x150], R12 ;  /* 0x0001500c01007387 */ /* 0x0001e20000100c00 */
[----:B-1----:R-:W-:-:S03]  /*0ac0*/  IMAD.MOV.U32 R8, RZ, RZ, 0x6834345c ;  /* 0x6834345cff087424 */ /* 0x002fc600078e00ff */
[----:B------:R1:W-:Y:S01]  /*0ad0*/  STL.128 [R1+0x130], R4 ;  /* 0x0001300401007387 */ /* 0x0003e20000100c00 */
[----:B------:R-:W-:Y:S02]  /*0ae0*/  IMAD.MOV.U32 R10, RZ, RZ, 0x51a5a5f4 ;  /* 0x51a5a5f4ff0a7424 */ /* 0x000fe400078e00ff */
[----:B---3--:R-:W-:Y:S02]  /*0af0*/  IMAD.MOV.U32 R16, RZ, RZ, -0x1d8e8e6d ;  /* 0xe2717193ff107424 */ /* 0x008fe400078e00ff */
[----:B------:R-:W-:Y:S01]  /*0b00*/  IMAD.MOV.U32 R18, RZ, RZ, -0x5427278d ;  /* 0xabd8d873ff127424 */ /* 0x000fe200078e00ff */
[----:B------:R3:W-:Y:S01]  /*0b10*/  STL.128 [R1+0x140], R8 ;  /* 0x0001400801007387 */ /* 0x0007e20000100c00 */
[----:B--2---:R-:W-:Y:S02]  /*0b20*/  HFMA2 R20, -RZ, RZ, 792.5, 0.1663818359375 ;  /* 0x62313153ff147431 */ /* 0x004fe400000001ff */
[----:B------:R-:W-:Y:S01]  /*0b30*/  IMAD.MOV.U32 R22, RZ, RZ, 0x2a15153f ;  /* 0x2a15153fff167424 */ /* 0x000fe200078e00ff */
[----:B------:R2:W-:Y:S01]  /*0b40*/  STL.128 [R1+0x160], R16 ;  /* 0x0001601001007387 */ /* 0x0005e20000100c00 */
[----:B0-----:R-:W-:-:S02]  /*0b50*/  IMAD.MOV.U32 R12, RZ, RZ, 0x30181828 ;  /* 0x30181828ff0c7424 */ /* 0x001fc400078e00ff */
[----:B------:R-:W-:Y:S01]  /*0b60*/  IMAD.MOV.U32 R14, RZ, RZ, 0x379696a1 ;  /* 0x379696a1ff0e7424 */ /* 0x000fe200078e00ff */
[----:B------:R0:W-:Y:S01]  /*0b70*/  STL.128 [R1+0x170], R20 ;  /* 0x0001701401007387 */ /* 0x0001e20000100c00 */
[----:B-1----:R-:W-:Y:S02]  /*0b80*/  IMAD.MOV.U32 R4, RZ, RZ, 0x804040c ;  /* 0x0804040cff047424 */ /* 0x002fe400078e00ff */
[----:B------:R-:W-:Y:S01]  /*0b90*/  IMAD.MOV.U32 R6, RZ, RZ, -0x6a3838ae ;  /* 0x95c7c752ff067424 */ /* 0x000fe200078e00ff */
[----:B------:R1:W-:Y:S01]  /*0ba0*/  STL.128 [R1+0x1a0], R12 ;  /* 0x0001a00c01007387 */ /* 0x0003e20000100c00 */
[----:B---3--:R-:W-:Y:S01]  /*0bb0*/  MOV R8, 0x46232365 ;  /* 0x4623236500087802 */ /* 0x008fe20000000f00 */
[----:B------:R-:W-:Y:S02]  /*0bc0*/  IMAD.MOV.U32 R10, RZ, RZ, -0x623c3ca2 ;  /* 0x9dc3c35eff0a7424 */ /* 0x000fe400078e00ff */
[----:B------:R3:W-:Y:S01]  /*0bd0*/  STL.128 [R1+0x180], R4 ;  /* 0x0001800401007387 */ /* 0x0007e20000100c00 */
[----:B--2---:R-:W-:-:S02]  /*0be0*/  HFMA2 R16, -RZ, RZ, 0.00018370151519775390625, 7.7188014984130859375e-05 ;  /* 0x0a05050fff107431 */ /* 0x004fc400000001ff */
[----:B------:R-:W-:Y:S01]  /*0bf0*/  IMAD.MOV.U32 R18, RZ, RZ, 0x2f9a9ab5 ;  /* 0x2f9a9ab5ff127424 */ /* 0x000fe200078e00ff */
[----:B------:R2:W-:Y:S01]  /*0c00*/  STL.128 [R1+0x190], R8 ;  /* 0x0001900801007387 */ /* 0x0005e20000100c00 */
[----:B0-----:R-:W-:Y:S02]  /*0c10*/  IMAD.MOV.U32 R20, RZ, RZ, 0xe070709 ;  /* 0x0e070709ff147424 */ /* 0x001fe400078e00ff */
[----:B------:R-:W-:Y:S01]  /*0c20*/  IMAD.MOV.U32 R22, RZ, RZ, 0x24121236 ;  /* 0x24121236ff167424 */ /* 0x000fe200078e00ff */
[----:B------:R0:W-:Y:S01]  /*0c30*/  STL.128 [R1+0x1b0], R16 ;  /* 0x0001b01001007387 */ /* 0x0001e20000100c00 */
[----:B-1----:R-:W-:Y:S01]  /*0c40*/  MOV R12, 0x7fb2b2cd ;  /* 0x7fb2b2cd000c7802 */ /* 0x002fe20000000f00 */
[----:B------:R-:W-:Y:S02]  /*0c50*/  IMAD.MOV.U32 R14, RZ, RZ, -0x158a8a61 ;  /* 0xea75759fff0e7424 */ /* 0x000fe400078e00ff */
[----:B------:R1:W-:Y:S01]  /*0c60*/  STL.128 [R1+0x1c0], R20 ;  /* 0x0001c01401007387 */ /* 0x0003e20000100c00 */
[----:B---3--:R-:W-:Y:S01]  /*0c70*/  MOV R4, 0x1b80809b ;  /* 0x1b80809b00047802 */ /* 0x008fe20000000f00 */
[----:B------:R-:W-:-:S02]  /*0c80*/  IMAD.MOV.U32 R6, RZ, RZ, -0x201d1dc3 ;  /* 0xdfe2e23dff067424 */ /* 0x000fc400078e00ff */
[----:B------:R3:W-:Y:S01]  /*0c90*/  STL.128 [R1+0x1f0], R12 ;  /* 0x0001f00c01007387 */ /* 0x0007e20000100c00 */
[----:B--2---:R-:W-:Y:S02]  /*0ca0*/  IMAD.MOV.U32 R8, RZ, RZ, -0x321414da ;  /* 0xcdebeb26ff087424 */ /* 0x004fe400078e00ff */
[----:B------:R-:W-:Y:S01]  /*0cb0*/  IMAD.MOV.U32 R10, RZ, RZ, 0x4e272769 ;  /* 0x4e272769ff0a7424 */ /* 0x000fe200078e00ff */
[----:B------:R2:W-:Y:S01]  /*0cc0*/  STL.128 [R1+0x1d0], R4 ;  /* 0x0001d00401007387 */ /* 0x0005e20000100c00 */
[----:B0-----:R-:W-:Y:S02]  /*0cd0*/  IMAD.MOV.U32 R16, RZ, RZ, 0x1209091b ;  /* 0x1209091bff107424 */ /* 0x001fe400078e00ff */
[----:B------:R-:W-:Y:S01]  /*0ce0*/  IMAD.MOV.U32 R18, RZ, RZ, 0x1d83839e ;  /* 0x1d83839eff127424 */ /* 0x000fe200078e00ff */
[----:B------:R0:W-:Y:S01]  /*0cf0*/  STL.128 [R1+0x1e0], R8 ;  /* 0x0001e00801007387 */ /* 0x0001e20000100c00 */
[----:B-1----:R-:W-:Y:S02]  /*0d00*/  HFMA2 R20, -RZ, RZ, 133.5, 0.069580078125 ;  /* 0x582c2c74ff147431 */ /* 0x002fe400000001ff */
[----:B------:R-:W-:Y:S01]  /*0d10*/  IMAD.MOV.U32 R22, RZ, RZ, 0x341a1a2e ;  /* 0x341a1a2eff167424 */ /* 0x000fe200078e00ff */
[----:B------:R1:W-:Y:S01]  /*0d20*/  STL.128 [R1+0x200], R16 ;  /* 0x0002001001007387 */ /* 0x0003e20000100c00 */
[----:B---3--:R-:W-:-:S02]  /*0d30*/  IMAD.MOV.U32 R12, RZ, RZ, -0x5badad0a ;  /* 0xa45252f6ff0c7424 */ /* 0x008fc400078e00ff */
[----:B------:R-:W-:Y:S01]  /*0d40*/  IMAD.MOV.U32 R14, RZ, RZ, 0x763b3b4d ;  /* 0x763b3b4dff0e7424 */ /* 0x000fe200078e00ff */
[----:B------:R3:W-:Y:S01]  /*0d50*/  STL.128 [R1+0x210], R20 ;  /* 0x0002101401007387 */ /* 0x0007e20000100c00 */
[----:B--2---:R-:W-:Y:S02]  /*0d60*/  IMAD.MOV.U32 R4, RZ, RZ, 0x361b1b2d ;  /* 0x361b1b2dff047424 */ /* 0x004fe400078e00ff */
[----:B------:R-:W-:Y:S01]  /*0d70*/  IMAD.MOV.U32 R6, RZ, RZ, -0x2391914e ;  /* 0xdc6e6eb2ff067424 */ /* 0x000fe200078e00ff */
[----:B------:R2:W-:Y:S01]  /*0d80*/  STL.128 [R1+0x240], R12 ;  /* 0x0002400c01007387 */ /* 0x0005e20000100c00 */
[----:B0-----:R-:W-:Y:S01]  /*0d90*/  MOV R8, 0xb45a5aee ;  /* 0xb45a5aee00087802 */ /* 0x001fe20000000f00 */
[----:B------:R-:W-:Y:S02]  /*0da0*/  IMAD.MOV.U32 R10, RZ, RZ, 0x5ba0a0fb ;  /* 0x5ba0a0fbff0a7424 */ /* 0x000fe400078e00ff */
[----:B------:R0:W-:Y:S01]  /*0db0*/  STL.128 [R1+0x220], R4 ;  /* 0x0002200401007387 */ /* 0x0001e20000100c00 */
[----:B-1----:R-:W-:-:S02]  /*0dc0*/  HFMA2 R16, -RZ, RZ, -0.48974609375, -102.0625 ;  /* 0xb7d6d661ff107431 */ /* 0x002fc400000001ff */
[----:B------:R-:W-:Y:S01]  /*0dd0*/  IMAD.MOV.U32 R18, RZ, RZ, 0x7db3b3ce ;  /* 0x7db3b3ceff127424 */ /* 0x000fe200078e00ff */
[----:B------:R1:W-:Y:S01]  /*0de0*/  STL.128 [R1+0x230], R8 ;  /* 0x0002300801007387 */ /* 0x0003e20000100c00 */
[----:B---3--:R-:W-:Y:S02]  /*0df0*/  IMAD.MOV.U32 R20, RZ, RZ, 0x5229297b ;  /* 0x5229297bff147424 */ /* 0x008fe400078e00ff */
[----:B------:R-:W-:Y:S01]  /*0e00*/  IMAD.MOV.U32 R22, RZ, RZ, -0x221c1cc2 ;  /* 0xdde3e33eff167424 */ /* 0x000fe200078e00ff */
[----:B------:R3:W-:Y:S01]  /*0e10*/  STL.128 [R1+0x250], R16 ;  /* 0x0002501001007387 */ /* 0x0007e20000100c00 */
[----:B--2---:R-:W-:Y:S01]  /*0e20*/  HFMA2 R14, -RZ, RZ, -2.962890625, -5296 ;  /* 0xc1eded2cff0e7431 */ /* 0x004fe200000001ff */
[----:B------:R-:W-:Y:S02]  /*0e30*/  CS2R R12, SRZ ;  /* 0x00000000000c7805 */ /* 0x000fe4000001ff00 */
[----:B------:R2:W-:Y:S01]  /*0e40*/  STL.128 [R1+0x260], R20 ;  /* 0x0002601401007387 */ /* 0x0005e20000100c00 */
[----:B0-----:R-:W-:Y:S01]  /*0e50*/  MOV R4, 0x5e2f2f71 ;  /* 0x5e2f2f7100047802 */ /* 0x001fe20000000f00 */
[----:B------:R-:W-:-:S02]  /*0e60*/  IMAD.MOV.U32 R6, RZ, RZ, 0x13848497 ;  /* 0x13848497ff067424 */ /* 0x000fc400078e00ff */
[----:B------:R0:W-:Y:S01]  /*0e70*/  STL.128 [R1+0x290], R12 ;  /* 0x0002900c01007387 */ /* 0x0001e20000100c00 */
[----:B-1----:R-:W-:Y:S02]  /*0e80*/  IMAD.MOV.U32 R8, RZ, RZ, -0x59acac0b ;  /* 0xa65353f5ff087424 */ /* 0x002fe400078e00ff */
[----:B------:R-:W-:Y:S01]  /*0e90*/  IMAD.MOV.U32 R10, RZ, RZ, -0x462e2e98 ;  /* 0xb9d1d168ff0a7424 */ /* 0x000fe200078e00ff */
[----:B------:R1:W-:Y:S01]  /*0ea0*/  STL.128 [R1+0x270], R4 ;  /* 0x0002700401007387 */ /* 0x0003e20000100c00 */
[----:B---3--:R-:W-:-:S03]  /*0eb0*/  IMAD.MOV.U32 R16, RZ, RZ, 0x40202060 ;  /* 0x40202060ff107424 */ /* 0x008fc600078e00ff */
[----:B------:R3:W-:Y:S01]  /*0ec0*/  STL.128 [R1+0x280], R8 ;  /* 0x0002800801007387 */ /* 0x0007e20000100c00 */
[----:B------:R-:W-:Y:S02]  /*0ed0*/  IMAD.MOV.U32 R18, RZ, RZ, -0x1c0303e1 ;  /* 0xe3fcfc1fff127424 */ /* 0x000fe400078e00ff */
[----:B--2---:R-:W-:Y:S01]  /*0ee0*/  IMAD.MOV.U32 R20, RZ, RZ, 0x79b1b1c8 ;  /* 0x79b1b1c8ff147424 */ /* 0x004fe200078e00ff */
[----:B------:R-:W-:Y:S02]  /*0ef0*/  MOV R22, 0xb65b5bed ;  /* 0xb65b5bed00167802 */ /* 0x000fe40000000f00 */
[----:B------:R2:W-:Y:S01]  /*0f00*/  STL.128 [R1+0x2a0], R16 ;  /* 0x0002a01001007387 */ /* 0x0005e20000100c00 */
[----:B0-----:R-:W-:Y:S02]  /*0f10*/  IMAD.MOV.U32 R12, RZ, RZ, -0x6bb5b522 ;  /* 0x944a4adeff0c7424 */ /* 0x001fe400078e00ff */
[----:B------:R-:W-:Y:S01]  /*0f20*/  IMAD.MOV.U32 R13, RZ, RZ, 0x0 ;  /* 0x00000000ff0d7424 */ /* 0x000fe200078e00ff */
[----:B------:R0:W-:Y:S01]  /*0f30*/  STL.128 [R1+0x2b0], R20 ;  /* 0x0002b01401007387 */ /* 0x0001e20000100c00 */
[----:B-1----:R-:W-:-:S02]  /*0f40*/  IMAD.MOV.U32 R4, RZ, RZ, -0x2b959542 ;  /* 0xd46a6abeff047424 */ /* 0x002fc400078e00ff */
[----:B------:R-:W-:Y:S02]  /*0f50*/  IMAD.MOV.U32 R6, RZ, RZ, -0x723434ba ;  /* 0x8dcbcb46ff067424 */ /* 0x000fe400078e00ff */
[----:B------:R-:W-:Y:S02]  /*0f60*/  IMAD.MOV.U32 R14, RZ, RZ, -0x67b3b32c ;  /* 0x984c4cd4ff0e7424 */ /* 0x000fe400078e00ff */
[----:B---3--:R-:W-:Y:S02]  /*0f70*/  HFMA2 R10, -RZ, RZ, 12744, 0.66162109375 ;  /* 0x7239394bff0a7431 */ /* 0x008fe400000001ff */
[----:B------:R-:W-:Y:S01]  /*0f80*/  IMAD.MOV.U32 R8, RZ, RZ, 0x67bebed9 ;  /* 0x67bebed9ff087424 */ /* 0x000fe200078e00ff */
[----:B------:R1:W-:Y:S01]  /*0f90*/  STL.128 [R1+0x2c0], R4 ;  /* 0x0002c00401007387 */ /* 0x0003e20000100c00 */
[----:B--2---:R-:W-:Y:S01]  /*0fa0*/  MOV R16, 0xb05858e8 ;  /* 0xb05858e800107802 */ /* 0x004fe20000000f00 */
[----:B------:R-:W-:Y:S02]  /*0fb0*/  IMAD.MOV.U32 R18, RZ, RZ, -0x7a3030b6 ;  /* 0x85cfcf4aff127424 */ /* 0x000fe400078e00ff */
[----:B------:R2:W-:Y:S01]  /*0fc0*/  STL.128 [R1+0x2e0], R12 ;  /* 0x0002e00c01007387 */ /* 0x0005e20000100c00 */
[----:B0-----:R-:W-:-:S03]  /*0fd0*/  IMAD.MOV.U32 R20, RZ, RZ, -0x442f2f95 ;  /* 0xbbd0d06bff147424 */ /* 0x001fc600078e00ff */
[----:B------:R0:W-:Y:S01]  /*0fe0*/  STL.128 [R1+0x2d0], R8 ;  /* 0x0002d00801007387 */ /* 0x0001e20000100c00 */
[----:B------:R-:W-:-:S03]  /*0ff0*/  IMAD.MOV.U32 R22, RZ, RZ, -0x3a1010d6 ;  /* 0xc5efef2aff167424 */ /* 0x000fc600078e00ff */
[----:B------:R3:W-:Y:S01]  /*1000*/  STL.128 [R1+0x2f0], R16 ;  /* 0x0002f01001007387 */ /* 0x0007e20000100c00 */
[----:B-1----:R-:W-:Y:S02]  /*1010*/  HFMA2 R4, -RZ, RZ, 30.65625, -0.053863525390625 ;  /* 0x4faaaae5ff047431 */ /* 0x002fe400000001ff */
[----:B------:R-:W-:Y:S01]  /*1020*/  IMAD.MOV.U32 R6, RZ, RZ, -0x120404ea ;  /* 0xedfbfb16ff067424 */ /* 0x000fe200078e00ff */
[----:B------:R1:W-:Y:S01]  /*1030*/  STL.128 [R1+0x300], R20 ;  /* 0x0003001401007387 */ /* 0x0003e20000100c00 */
[----:B--2---:R-:W-:Y:S01]  /*1040*/  MOV R12, 0x66333355 ;  /* 0x66333355000c7802 */ /* 0x004fe20000000f00 */
[----:B------:R-:W-:Y:S02]  /*1050*/  IMAD.MOV.U32 R14, RZ, RZ, 0x11858594 ;  /* 0x11858594ff0e7424 */ /* 0x000fe400078e00ff */
[----:B------:R2:W-:Y:S01]  /*1060*/  STL.128 [R1+0x310], R4 ;  /* 0x0003100401007387 */ /* 0x0005e20000100c00 */
[----:B0-----:R-:W-:Y:S02]  /*1070*/  IMAD.MOV.U32 R8, RZ, RZ, -0x79bcbc3b ;  /* 0x864343c5ff087424 */ /* 0x001fe400078e00ff */
[----:B------:R-:W-:Y:S01]  /*1080*/  IMAD.MOV.U32 R10, RZ, RZ, -0x65b2b229 ;  /* 0x9a4d4dd7ff0a7424 */ /* 0x000fe200078e00ff */
[----:B------:R0:W-:Y:S01]  /*1090*/  STL.128 [R1+0x330], R12 ;  /* 0x0003300c01007387 */ /* 0x0001e20000100c00 */
[----:B---3--:R-:W-:-:S02]  /*10a0*/  IMAD.MOV.U32 R16, RZ, RZ, -0x75baba31 ;  /* 0x8a4545cfff107424 */ /* 0x008fc400078e00ff */
[----:B------:R-:W-:Y:S01]  /*10b0*/  IMAD.MOV.U32 R18, RZ, RZ, -0x160606f0 ;  /* 0xe9f9f910ff127424 */ /* 0x000fe200078e00ff */
[----:B------:R3:W-:Y:S01]  /*10c0*/  STL.128 [R1+0x320], R8 ;  /* 0x0003200801007387 */ /* 0x0007e20000100c00 */
[----:B-1----:R-:W-:Y:S02]  /*10d0*/  HFMA2 R20, -RZ, RZ, 6.115436553955078125e-05, 3.087520599365234375e-05 ;  /* 0x04020206ff147431 */ /* 0x002fe400000001ff */
[----:B------:R-:W-:Y:S01]  /*10e0*/  IMAD.MOV.U32 R22, RZ, RZ, -0x180807f ;  /* 0xfe7f7f81ff167424 */ /* 0x000fe200078e00ff */
[----:B------:R1:W-:Y:S01]  /*10f0*/  STL.128 [R1+0x340], R16 ;  /* 0x0003401001007387 */ /* 0x0003e20000100c00 */
[----:B--2---:R-:W-:Y:S02]  /*1100*/  IMAD.MOV.U32 R4, RZ, RZ, -0x5fafaf10 ;  /* 0xa05050f0ff047424 */ /* 0x004fe400078e00ff */
[----:B------:R-:W-:Y:S01]  /*1110*/  IMAD.MOV.U32 R6, RZ, RZ, 0x783c3c44 ;  /* 0x783c3c44ff067424 */ /* 0x000fe200078e00ff */
[----:B------:R2:W-:Y:S01]  /*1120*/  STL.128 [R1+0x350], R20 ;  /* 0x0003501401007387 */ /* 0x0005e20000100c00 */
[----:B0-----:R-:W-:-:S02]  /*1130*/  IMAD.MOV.U32 R12, RZ, RZ, -0x5daeae0d ;  /* 0xa25151f3ff0c7424 */ /* 0x001fc400078e00ff */
[----:B------:R-:W-:Y:S01]  /*1140*/  IMAD.MOV.U32 R14, RZ, RZ, 0x5da3a3fe ;  /* 0x5da3a3feff0e7424 */ /* 0x000fe200078e00ff */
[----:B------:R0:W-:Y:S01]  /*1150*/  STL.128 [R1+0x360], R4 ;  /* 0x0003600401007387 */ /* 0x0001e20000100c00 */
[----:B---3--:R-:W-:Y:S01]  /*1160*/  MOV R8, 0x259f9fba ;  /* 0x259f9fba00087802 */ /* 0x008fe20000000f00 */
[----:B------:R-:W-:Y:S02]  /*1170*/  IMAD.MOV.U32 R10, RZ, RZ, 0x4ba8a8e3 ;  /* 0x4ba8a8e3ff0a7424 */ /* 0x000fe400078e00ff */
[----:B------:R3:W-:Y:S01]  /*1180*/  STL.128 [R1+0x380], R12 ;  /* 0x0003800c01007387 */ /* 0x0007e20000100c00 */
[----:B-1----:R-:W-:Y:S02]  /*1190*/  HFMA2 R16, -RZ, RZ, -3.814697265625e-06, 2.375 ;  /* 0x804040c0ff107431 */ /* 0x002fe400000001ff */
[----:B------:R-:W-:Y:S01]  /*11a0*/  IMAD.MOV.U32 R18, RZ, RZ, 0x58f8f8a ;  /* 0x058f8f8aff127424 */ /* 0x000fe200078e00ff */
[----:B------:R1:W-:Y:S01]  /*11b0*/  STL.128 [R1+0x370], R8 ;  /* 0x0003700801007387 */ /* 0x0003e20000100c00 */
[----:B--2---:R-:W-:-:S03]  /*11c0*/  IMAD.MOV.U32 R20, RZ, RZ, 0x3f9292ad ;  /* 0x3f9292adff147424 */ /* 0x004fc600078e00ff */
[----:B------:R2:W-:Y:S01]  /*11d0*/  STL.128 [R1+0x390], R16 ;  /* 0x0003901001007387 */ /* 0x0005e20000100c00 */
[----:B------:R-:W-:Y:S01]  /*11e0*/  IMAD.MOV.U32 R22, RZ, RZ, 0x219d9dbc ;  /* 0x219d9dbcff167424 */ /* 0x000fe200078e00ff */
[----:B0-----:R-:W-:Y:S01]  /*11f0*/  MOV R4, 0x70383848 ;  /* 0x7038384800047802 */ /* 0x001fe20000000f00 */
[----:B------:R-:W-:-:S03]  /*1200*/  IMAD.MOV.U32 R6, RZ, RZ, -0xe0a0afc ;  /* 0xf1f5f504ff067424 */ /* 0x000fc600078e00ff */
[----:B------:R0:W-:Y:S01]  /*1210*/  STL.128 [R1+0x3a0], R20 ;  /* 0x0003a01401007387 */ /* 0x0001e20000100c00 */
[----:B---3--:R-:W-:Y:S02]  /*1220*/  HFMA2 R12, -RZ, RZ, -0.1226806640625, -206.625 ;  /* 0xafdada75ff0c7431 */ /* 0x008fe400000001ff */
[----:B------:R-:W-:Y:S01]  /*1230*/  IMAD.MOV.U32 R14, RZ, RZ, 0x42212163 ;  /* 0x42212163ff0e7424 */ /* 0x000fe200078e00ff */
[----:B------:R3:W-:Y:S01]  /*1240*/  STL.128 [R1+0x3b0], R4 ;  /* 0x0003b00401007387 */ /* 0x0007e20000100c00 */
[----:B-1----:R-:W-:Y:S02]  /*1250*/  IMAD.MOV.U32 R8, RZ, RZ, 0x63bcbcdf ;  /* 0x63bcbcdfff087424 */ /* 0x002fe400078e00ff */
[----:B------:R-:W-:Y:S01]  /*1260*/  IMAD.MOV.U32 R10, RZ, RZ, 0x77b6b6c1 ;  /* 0x77b6b6c1ff0a7424 */ /* 0x000fe200078e00ff */
[----:B------:R1:W-:Y:S01]  /*1270*/  STL.128 [R1+0x3d0], R12 ;  /* 0x0003d00c01007387 */ /* 0x0003e20000100c00 */
[----:B--2---:R-:W-:Y:S02]  /*1280*/  IMAD.MOV.U32 R16, RZ, RZ, 0x20101030 ;  /* 0x20101030ff107424 */ /* 0x004fe400078e00ff */
[----:B------:R-:W-:Y:S01]  /*1290*/  IMAD.MOV.U32 R18, RZ, RZ, -0x1a0000e6 ;  /* 0xe5ffff1aff127424 */ /* 0x000fe200078e00ff */
[----:B------:R2:W-:Y:S01]  /*12a0*/  STL.128 [R1+0x3c0], R8 ;  /* 0x0003c00801007387 */ /* 0x0005e20000100c00 */
[----:B0-----:R-:W-:Y:S01]  /*12b0*/  MOV R20, 0xfdf3f30e ;  /* 0xfdf3f30e00147802 */ /* 0x001fe20000000f00 */
[----:B------:R-:W-:-:S02]  /*12c0*/  IMAD.MOV.U32 R22, RZ, RZ, -0x402d2d93 ;  /* 0xbfd2d26dff167424 */ /* 0x000fc400078e00ff */
[----:B------:R0:W-:Y:S01]  /*12d0*/  STL.128 [R1+0x3e0], R16 ;  /* 0x0003e01001007387 */ /* 0x0001e20000100c00 */
[----:B---3--:R-:W-:Y:S02]  /*12e0*/  IMAD.MOV.U32 R4, RZ, RZ, -0x7e3232b4 ;  /* 0x81cdcd4cff047424 */ /* 0x008fe400078e00ff */
[----:B------:R-:W-:Y:S01]  /*12f0*/  IMAD.MOV.U32 R6, RZ, RZ, 0x180c0c14 ;  /* 0x180c0c14ff067424 */ /* 0x000fe200078e00ff */
[----:B------:R3:W-:Y:S01]  /*1300*/  STL.128 [R1+0x3f0], R20 ;  /* 0x0003f01401007387 */ /* 0x0007e20000100c00 */
[----:B-1----:R-:W-:Y:S02]  /*1310*/  IMAD.MOV.U32 R12, RZ, RZ, -0x41a0a01f ;  /* 0xbe5f5fe1ff0c7424 */ /* 0x002fe400078e00ff */
[----:B------:R-:W-:Y:S01]  /*1320*/  IMAD.MOV.U32 R14, RZ, RZ, 0x359797a2 ;  /* 0x359797a2ff0e7424 */ /* 0x000fe200078e00ff */
[----:B------:R1:W-:Y:S01]  /*1330*/  STL.128 [R1+0x400], R4 ;  /* 0x0004000401007387 */ /* 0x0003e20000100c00 */
[----:B--2---:R-:W-:Y:S02]  /*1340*/  HFMA2 R8, -RZ, RZ, 0.0237274169921875, 0.000879764556884765625 ;  /* 0x26131335ff087431 */ /* 0x004fe400000001ff */
[----:B------:R-:W-:Y:S01]  /*1350*/  IMAD.MOV.U32 R10, RZ, RZ, -0x3c1313d1 ;  /* 0xc3ecec2fff0a7424 */ /* 0x000fe200078e00ff */
[----:B------:R2:W-:Y:S01]  /*1360*/  STL.128 [R1+0x420], R12 ;  /* 0x0004200c01007387 */ /* 0x0005e20000100c00 */
[----:B0-----:R-:W-:Y:S01]  /*1370*/  MOV R16, 0x884444cc ;  /* 0x884444cc00107802 */ /* 0x001fe20000000f00 */
[----:B------:R-:W-:-:S02]  /*1380*/  IMAD.MOV.U32 R18, RZ, RZ, 0x2e171739 ;  /* 0x2e171739ff127424 */ /* 0x000fc400078e00ff */
[----:B------:R0:W-:Y:S01]  /*1390*/  STL.128 [R1+0x410], R8 ;  /* 0x0004100801007387 */ /* 0x0001e20000100c00 */
[----:B---3--:R-:W-:-:S03]  /*13a0*/  IMAD.MOV.U32 R20, RZ, RZ, -0x6c3b3ba9 ;  /* 0x93c4c457ff147424 */ /* 0x008fc600078e00ff */
[----:B------:R3:W-:Y:S01]  /*13b0*/  STL.128 [R1+0x430], R16 ;  /* 0x0004301001007387 */ /* 0x0007e20000100c00 */
[----:B------:R-:W-:Y:S01]  /*13c0*/  IMAD.MOV.U32 R22, RZ, RZ, 0x55a7a7f2 ;  /* 0x55a7a7f2ff167424 */ /* 0x000fe200078e00ff */
[----:B-1----:R-:W-:Y:S01]  /*13d0*/  MOV R4, 0xfc7e7e82 ;  /* 0xfc7e7e8200047802 */ /* 0x002fe20000000f00 */
[----:B------:R-:W-:-:S03]  /*13e0*/  IMAD.MOV.U32 R6, RZ, RZ, 0x7a3d3d47 ;  /* 0x7a3d3d47ff067424 */ /* 0x000fc600078e00ff */
[----:B------:R1:W-:Y:S01]  /*13f0*/  STL.128 [R1+0x440], R20 ;  /* 0x0004401401007387 */ /* 0x0003e20000100c00 */
[----:B--2---:R-:W-:Y:S02]  /*1400*/  HFMA2 R12, -RZ, RZ, 0.1905517578125, 0.0025234222412109375 ;  /* 0x3219192bff0c7431 */ /* 0x004fe400000001ff */
[----:B------:R-:W-:Y:S01]  /*1410*/  IMAD.MOV.U32 R14, RZ, RZ, -0x198c8c6b ;  /* 0xe6737395ff0e7424 */ /* 0x000fe200078e00ff */
[----:B------:R2:W-:Y:S01]  /*1420*/  STL.128 [R1+0x450], R4 ;  /* 0x0004500401007387 */ /* 0x0005e20000100c00 */
[----:B0-----:R-:W-:Y:S02]  /*1430*/  IMAD.MOV.U32 R8, RZ, RZ, -0x379b9b54 ;  /* 0xc86464acff087424 */ /* 0x001fe400078e00ff */
[----:B------:R-:W-:Y:S01]  /*1440*/  IMAD.MOV.U32 R10, RZ, RZ, -0x45a2a219 ;  /* 0xba5d5de7ff0a7424 */ /* 0x000fe200078e00ff */
[----:B------:R0:W-:Y:S01]  /*1450*/  STL.128 [R1+0x470], R12 ;  /* 0x0004700c01007387 */ /* 0x0001e20000100c00 */
[----:B---3--:R-:W-:Y:S02]  /*1460*/  IMAD.MOV.U32 R16, RZ, RZ, -0x3f9f9f60 ;  /* 0xc06060a0ff107424 */ /* 0x008fe400078e00ff */
[----:B------:R-:W-:Y:S01]  /*1470*/  IMAD.MOV.U32 R18, RZ, RZ, 0x19818198 ;  /* 0x19818198ff127424 */ /* 0x000fe200078e00ff */
[----:B------:R3:W-:Y:S01]  /*1480*/  STL.128 [R1+0x460], R8 ;  /* 0x0004600801007387 */ /* 0x0007e20000100c00 */
[----:B-1----:R-:W-:Y:S01]  /*1490*/  MOV R20, 0x9e4f4fd1 ;  /* 0x9e4f4fd100147802 */ /* 0x002fe20000000f00 */
[----:B------:R-:W-:-:S02]  /*14a0*/  IMAD.MOV.U32 R22, RZ, RZ, -0x5c232381 ;  /* 0xa3dcdc7fff167424 */ /* 0x000fc400078e00ff */
[----:B------:R1:W-:Y:S01]  /*14b0*/  STL.128 [R1+0x480], R16 ;  /* 0x0004801001007387 */ /* 0x0003e20000100c00 */
[----:B--2---:R-:W-:Y:S02]  /*14c0*/  IMAD.MOV.U32 R4, RZ, RZ, 0x44222266 ;  /* 0x44222266ff047424 */ /* 0x004fe400078e00ff */
[----:B------:R-:W-:Y:S01]  /*14d0*/  IMAD.MOV.U32 R6, RZ, RZ, 0x542a2a7e ;  /* 0x542a2a7eff067424 */ /* 0x000fe200078e00ff */
[----:B------:R2:W-:Y:S01]  /*14e0*/  STL.128 [R1+0x490], R20 ;  /* 0x0004901401007387 */ /* 0x0005e20000100c00 */
[----:B0-----:R-:W-:Y:S02]  /*14f0*/  IMAD.MOV.U32 R12, RZ, RZ, -0x73b9b936 ;  /* 0x8c4646caff0c7424 */ /* 0x001fe400078e00ff */
[----:B------:R-:W-:Y:S01]  /*1500*/  IMAD.MOV.U32 R14, RZ, RZ, -0x381111d7 ;  /* 0xc7eeee29ff0e7424 */ /* 0x000fe200078e00ff */
[----:B------:R0:W-:Y:S01]  /*1510*/  STL.128 [R1+0x4a0], R4 ;  /* 0x0004a00401007387 */ /* 0x0001e20000100c00 */
[----:B---3--:R-:W-:Y:S02]  /*1520*/  HFMA2 R8, -RZ, RZ, 0.9453125, -0.000569820404052734375 ;  /* 0x3b9090abff087431 */ /* 0x008fe400000001ff */
[----:B------:R-:W-:Y:S01]  /*1530*/  IMAD.MOV.U32 R10, RZ, RZ, 0xb888883 ;  /* 0x0b888883ff0a7424 */ /* 0x000fe200078e00ff */
[----:B------:R3:W-:Y:S01]  /*1540*/  STL.128 [R1+0x4c0], R12 ;  /* 0x0004c00c01007387 */ /* 0x0007e20000100c00 */
[----:B-1----:R-:W-:Y:S01]  /*1550*/  MOV R16, 0x6bb8b8d3 ;  /* 0x6bb8b8d300107802 */ /* 0x002fe20000000f00 */
[----:B------:R-:W-:-:S02]  /*1560*/  IMAD.MOV.U32 R18, RZ, RZ, 0x2814143c ;  /* 0x2814143cff127424 */ /* 0x000fc400078e00ff */
[----:B------:R1:W-:Y:S01]  /*1570*/  STL.128 [R1+0x4b0], R8 ;  /* 0x0004b00801007387 */ /* 0x0003e20000100c00 */
[----:B--2---:R-:W-:-:S03]  /*1580*/  IMAD.MOV.U32 R20, RZ, RZ, -0x58212187 ;  /* 0xa7dede79ff147424 */ /* 0x004fc600078e00ff */
[----:B------:R2:W-:Y:S01]  /*1590*/  STL.128 [R1+0x4d0], R16 ;  /* 0x0004d01001007387 */ /* 0x0005e20000100c00 */
[----:B------:R-:W-:Y:S02]  /*15a0*/  IMAD.MOV.U32 R22, RZ, RZ, -0x43a1a11e ;  /* 0xbc5e5ee2ff167424 */ /* 0x000fe400078e00ff */
[----:B0-----:R-:W-:Y:S02]  /*15b0*/  HFMA2 R4, -RZ, RZ, 0.00147533416748046875, 0.00021708011627197265625 ;  /* 0x160b0b1dff047431 */ /* 0x001fe400000001ff */
[----:B------:R-:W-:Y:S01]  /*15c0*/  IMAD.MOV.U32 R6, RZ, RZ, -0x5224248a ;  /* 0xaddbdb76ff067424 */ /* 0x000fe200078e00ff */
[----:B------:R0:W-:Y:S01]  /*15d0*/  STL.128 [R1+0x4e0], R20 ;  /* 0x0004e01401007387 */ /* 0x0001e20000100c00 */
[----:B---3--:R-:W-:Y:S01]  /*15e0*/  MOV R12, 0x743a3a4e ;  /* 0x743a3a4e000c7802 */ /* 0x008fe20000000f00 */
[----:B------:R-:W-:Y:S02]  /*15f0*/  IMAD.MOV.U32 R14, RZ, RZ, 0x140a0a1e ;  /* 0x140a0a1eff0e7424 */ /* 0x000fe400078e00ff */
[----:B------:R3:W-:Y:S01]  /*1600*/  STL.128 [R1+0x4f0], R4 ;  /* 0x0004f00401007387 */ /* 0x0007e20000100c00 */
[----:B-1----:R-:W-:-:S02]  /*1610*/  IMAD.MOV.U32 R8, RZ, RZ, -0x241f1fc5 ;  /* 0xdbe0e03bff087424 */ /* 0x002fc400078e00ff */
[----:B------:R-:W-:Y:S01]  /*1620*/  IMAD.MOV.U32 R10, RZ, RZ, 0x64323256 ;  /* 0x64323256ff0a7424 */ /* 0x000fe200078e00ff */
[----:B------:R1:W-:Y:S01]  /*1630*/  STL.128 [R1+0x510], R12 ;  /* 0x0005100c01007387 */ /* 0x0003e20000100c00 */
[----:B--2---:R-:W-:Y:S02]  /*1640*/  IMAD.MOV.U32 R16, RZ, RZ, -0x6db6b625 ;  /* 0x924949dbff107424 */ /* 0x004fe400078e00ff */
[----:B------:R-:W-:Y:S01]  /*1650*/  IMAD.MOV.U32 R18, RZ, RZ, 0xc06060a ;  /* 0x0c06060aff127424 */ /* 0x000fe200078e00ff */
[----:B------:R2:W-:Y:S01]  /*1660*/  STL.128 [R1+0x500], R8 ;  /* 0x0005000801007387 */ /* 0x0005e20000100c00 */
[----:B0-----:R-:W-:-:S03]  /*1670*/  HFMA2 R20, -RZ, RZ, 8.28125, 0.01727294921875 ;  /* 0x4824246cff147431 */ /* 0x001fc600000001ff */
[----:B------:R0:W-:Y:S01]  /*1680*/  STL.128 [R1+0x520], R16 ;  /* 0x0005201001007387 */ /* 0x0001e20000100c00 */
[----:B------:R-:W-:Y:S02]  /*1690*/  IMAD.MOV.U32 R22, RZ, RZ, -0x47a3a31c ;  /* 0xb85c5ce4ff167424 */ /* 0x000fe400078e00ff */
[----:B---3--:R-:W-:Y:S02]  /*16a0*/  IMAD.MOV.U32 R4, RZ, RZ, -0x603d3da3 ;  /* 0x9fc2c25dff047424 */ /* 0x008fe400078e00ff */
[----:B------:R-:W-:Y:S01]  /*16b0*/  IMAD.MOV.U32 R6, RZ, RZ, -0x422c2c92 ;  /* 0xbdd3d36eff067424 */ /* 0x000fe200078e00ff */
[----:B------:R3:W-:Y:S01]  /*16c0*/  STL.128 [R1+0x530], R20 ;  /* 0x0005301401007387 */ /* 0x0007e20000100c00 */
[----:B-1----:R-:W-:Y:S02]  /*16d0*/  IMAD.MOV.U32 R12, RZ, RZ, 0x399191a8 ;  /* 0x399191a8ff0c7424 */ /* 0x002fe400078e00ff */
[----:B------:R-:W-:Y:S01]  /*16e0*/  IMAD.MOV.U32 R14, RZ, RZ, 0x319595a4 ;  /* 0x319595a4ff0e7424 */ /* 0x000fe200078e00ff */
[----:B------:R1:W-:Y:S01]  /*16f0*/  STL.128 [R1+0x540], R4 ;  /* 0x0005400401007387 */ /* 0x0003e20000100c00 */
[----:B--2---:R-:W-:Y:S01]  /*1700*/  MOV R8, 0x43acacef ;  /* 0x43acacef00087802 */ /* 0x004fe20000000f00 */
[----:B------:R-:W-:-:S02]  /*1710*/  IMAD.MOV.U32 R10, RZ, RZ, -0x3b9d9d5a ;  /* 0xc46262a6ff0a7424 */ /* 0x000fc400078e00ff */
[----:B------:R2:W-:Y:S01]  /*1720*/  STL.128 [R1+0x560], R12 ;  /* 0x0005600c01007387 */ /* 0x0005e20000100c00 */
[----:B0-----:R-:W-:Y:S02]  /*1730*/  HFMA2 R16, -RZ, RZ, -63.125, -1079 ;  /* 0xd3e4e437ff107431 */ /* 0x001fe400000001ff */
[----:B------:R-:W-:Y:S01]  /*1740*/  IMAD.MOV.U32 R18, RZ, RZ, -0xd868675 ;  /* 0xf279798bff127424 */ /* 0x000fe200078e00ff */
[----:B------:R0:W-:Y:S01]  /*1750*/  STL.128 [R1+0x550], R8 ;  /* 0x0005500801007387 */ /* 0x0001e20000100c00 */
[----:B---3--:R-:W-:-:S03]  /*1760*/  IMAD.MOV.U32 R20, RZ, RZ, -0x2a1818ce ;  /* 0xd5e7e732ff147424 */ /* 0x008fc600078e00ff */
[----:B------:R3:W-:Y:S01]  /*1770*/  STL.128 [R1+0x570], R16 ;  /* 0x0005701001007387 */ /* 0x0007e20000100c00 */
[----:B------:R-:W-:Y:S01]  /*1780*/  IMAD.MOV.U32 R22, RZ, RZ, -0x743737bd ;  /* 0x8bc8c843ff167424 */ /* 0x000fe200078e00ff */
[----:B-1----:R-:W-:Y:S01]  /*1790*/  MOV R4, 0x6e373759 ;  /* 0x6e37375900047802 */ /* 0x002fe20000000f00 */
[----:B------:R-:W-:-:S03]  /*17a0*/  IMAD.MOV.U32 R6, RZ, RZ, -0x25929249 ;  /* 0xda6d6db7ff067424 */ /* 0x000fc600078e00ff */
[----:B------:R1:W-:Y:S01]  /*17b0*/  STL.128 [R1+0x580], R20 ;  /* 0x0005801401007387 */ /* 0x0003e20000100c00 */
[----:B--2---:R-:W-:Y:S02]  /*17c0*/  HFMA2 R12, -RZ, RZ, -0.00420379638671875, 27.28125 ;  /* 0x9c4e4ed2ff0c7431 */ /* 0x004fe400000001ff */
[----:B------:R-:W-:Y:S01]  /*17d0*/  IMAD.MOV.U32 R14, RZ, RZ, 0x49a9a9e0 ;  /* 0x49a9a9e0ff0e7424 */ /* 0x000fe200078e00ff */
[----:B------:R2:W-:Y:S01]  /*17e0*/  STL.128 [R1+0x590], R4 ;  /* 0x0005900401007387 */ /* 0x0005e20000100c00 */
[----:B0-----:R-:W-:Y:S02]  /*17f0*/  IMAD.MOV.U32 R8, RZ, RZ, 0x18d8d8c ;  /* 0x018d8d8cff087424 */ /* 0x001fe400078e00ff */
[----:B------:R-:W-:Y:S01]  /*1800*/  IMAD.MOV.U32 R10, RZ, RZ, -0x4e2a2a9c ;  /* 0xb1d5d564ff0a7424 */ /* 0x000fe200078e00ff */
[----:B------:R0:W-:Y:S01]  /*1810*/  STL.128 [R1+0x5b0], R12 ;  /* 0x0005b00c01007387 */ /* 0x0001e20000100c00 */
[----:B---3--:R-:W-:Y:S02]  /*1820*/  IMAD.MOV.U32 R16, RZ, RZ, -0x2793934c ;  /* 0xd86c6cb4ff107424 */ /* 0x008fe400078e00ff */
[----:B------:R-:W-:Y:S01]  /*1830*/  IMAD.MOV.U32 R18, RZ, RZ, -0x53a9a906 ;  /* 0xac5656faff127424 */ /* 0x000fe200078e00ff */
[----:B------:R3:W-:Y:S01]  /*1840*/  STL.128 [R1+0x5a0], R8 ;  /* 0x0005a00801007387 */ /* 0x0007e20000100c00 */
[----:B-1----:R-:W-:Y:S01]  /*1850*/  MOV R20, 0xf3f4f407 ;  /* 0xf3f4f40700147802 */ /* 0x002fe20000000f00 */
[----:B------:R-:W-:-:S02]  /*1860*/  IMAD.MOV.U32 R22, RZ, RZ, -0x301515db ;  /* 0xcfeaea25ff167424 */ /* 0x000fc400078e00ff */
[----:B------:R1:W-:Y:S01]  /*1870*/  STL.128 [R1+0x5c0], R16 ;  /* 0x0005c01001007387 */ /* 0x0003e20000100c00 */
[----:B--2---:R-:W-:Y:S02]  /*1880*/  IMAD.MOV.U32 R4, RZ, RZ, -0x359a9a51 ;  /* 0xca6565afff047424 */ /* 0x004fe400078e00ff */
[----:B------:R-:W-:Y:S01]  /*1890*/  IMAD.MOV.U32 R6, RZ, RZ, -0xb858572 ;  /* 0xf47a7a8eff067424 */ /* 0x000fe200078e00ff */
[----:B------:R2:W-:Y:S01]  /*18a0*/  STL.128 [R1+0x5d0], R20 ;  /* 0x0005d01401007387 */ /* 0x0005e20000100c00 */
[----:B0-----:R-:W-:Y:S02]  /*18b0*/  IMAD.MOV.U32 R12, RZ, RZ, 0x6fbabad5 ;  /* 0x6fbabad5ff0c7424 */ /* 0x001fe400078e00ff */
[----:B------:R-:W-:Y:S01]  /*18c0*/  IMAD.MOV.U32 R14, RZ, RZ, -0xf878778 ;  /* 0xf0787888ff0e7424 */ /* 0x000fe200078e00ff */
[----:B------:R0:W-:Y:S01]  /*18d0*/  STL.128 [R1+0x5e0], R4 ;  /* 0x0005e00401007387 */ /* 0x0001e20000100c00 */
[----:B---3--:R-:W-:Y:S02]  /*18e0*/  HFMA2 R8, -RZ, RZ, 7.6796875, -0.10797119140625 ;  /* 0x47aeaee9ff087431 */ /* 0x008fe400000001ff */
[----:B------:R-:W-:Y:S01]  /*18f0*/  IMAD.MOV.U32 R10, RZ, RZ, 0x10080818 ;  /* 0x10080818ff0a7424 */ /* 0x000fe200078e00ff */
[----:B------:R3:W-:Y:S01]  /*1900*/  STL.128 [R1+0x600], R12 ;  /* 0x0006000c01007387 */ /* 0x0007e20000100c00 */
[----:B-1----:R-:W-:Y:S01]  /*1910*/  MOV R16, 0x4a25256f ;  /* 0x4a25256f00107802 */ /* 0x002fe20000000f00 */
[----:B------:R-:W-:-:S02]  /*1920*/  IMAD.MOV.U32 R18, RZ, RZ, 0x5c2e2e72 ;  /* 0x5c2e2e72ff127424 */ /* 0x000fc400078e00ff */
[----:B------:R1:W-:Y:S01]  /*1930*/  STL.128 [R1+0x5f0], R8 ;  /* 0x0005f00801007387 */ /* 0x0003e20000100c00 */
[----:B--2---:R-:W-:-:S03]  /*1940*/  IMAD.MOV.U32 R20, RZ, RZ, 0x381c1c24 ;  /* 0x381c1c24ff147424 */ /* 0x004fc600078e00ff */
[----:B------:R2:W-:Y:S01]  /*1950*/  STL.128 [R1+0x610], R16 ;  /* 0x0006101001007387 */ /* 0x0005e20000100c00 */
[----:B------:R-:W-:Y:S02]  /*1960*/  IMAD.MOV.U32 R22, RZ, RZ, 0x57a6a6f1 ;  /* 0x57a6a6f1ff167424 */ /* 0x000fe400078e00ff */
[----:B0-----:R-:W-:Y:S02]  /*1970*/  HFMA2 R4, -RZ, RZ, 15776, -0.298583984375 ;  /* 0x73b4b4c7ff047431 */ /* 0x001fe400000001ff */
[----:B------:R-:W-:Y:S01]  /*1980*/  IMAD.MOV.U32 R6, RZ, RZ, -0x683939af ;  /* 0x97c6c651ff067424 */ /* 0x000fe200078e00ff */
[----:B------:R0:W-:Y:S01]  /*1990*/  STL.128 [R1+0x620], R20 ;  /* 0x0006201401007387 */ /* 0x0001e20000100c00 */
[----:B---3--:R-:W-:Y:S01]  /*19a0*/  MOV R12, 0xe874749c ;  /* 0xe874749c000c7802 */ /* 0x008fe20000000f00 */
[----:B------:R-:W-:Y:S02]  /*19b0*/  IMAD.MOV.U32 R14, RZ, RZ, 0x3e1f1f21 ;  /* 0x3e1f1f21ff0e7424 */ /* 0x000fe400078e00ff */
[----:B------:R3:W-:Y:S01]  /*19c0*/  STL.128 [R1+0x630], R4 ;  /* 0x0006300401007387 */ /* 0x0007e20000100c00 */
[----:B-1----:R-:W-:-:S02]  /*19d0*/  IMAD.MOV.U32 R8, RZ, RZ, -0x341717dd ;  /* 0xcbe8e823ff087424 */ /* 0x002fc400078e00ff */
[----:B------:R-:W-:Y:S01]  /*19e0*/  IMAD.MOV.U32 R10, RZ, RZ, -0x5e222284 ;  /* 0xa1dddd7cff0a7424 */ /* 0x000fe200078e00ff */
[----:B------:R1:W-:Y:S01]  /*19f0*/  STL.128 [R1+0x650], R12 ;  /* 0x0006500c01007387 */ /* 0x0003e20000100c00 */
[----:B--2---:R-:W-:Y:S02]  /*1a00*/  IMAD.MOV.U32 R16, RZ, RZ, -0x69b4b423 ;  /* 0x964b4bddff107424 */ /* 0x004fe400078e00ff */
[----:B------:R-:W-:Y:S01]  /*1a10*/  IMAD.MOV.U32 R18, RZ, RZ, 0x61bdbddc ;  /* 0x61bdbddcff127424 */ /* 0x000fe200078e00ff */
[----:B------:R2:W-:Y:S01]  /*1a20*/  STL.128 [R1+0x640], R8 ;  /* 0x0006400801007387 */ /* 0x0005e20000100c00 */
[----:B0-----:R-:W-:-:S03]  /*1a30*/  HFMA2 R20, -RZ, RZ, 0.0003383159637451171875, -0.0002295970916748046875 ;  /* 0x0d8b8b86ff147431 */ /* 0x001fc600000001ff */
[----:B------:R0:W-:Y:S01]  /*1a40*/  STL.128 [R1+0x660], R16 ;  /* 0x0006601001007387 */ /* 0x0001e20000100c00 */
[----:B------:R-:W-:Y:S02]  /*1a50*/  IMAD.MOV.U32 R22, RZ, RZ, 0xf8a8a85 ;  /* 0x0f8a8a85ff167424 */ /* 0x000fe400078e00ff */
[----:B---3--:R-:W-:Y:S02]  /*1a60*/  IMAD.MOV.U32 R4, RZ, RZ, -0x1f8f8f70 ;  /* 0xe0707090ff047424 */ /* 0x008fe400078e00ff */
[----:B------:R-:W-:Y:S01]  /*1a70*/  IMAD.MOV.U32 R6, RZ, RZ, 0x7c3e3e42 ;  /* 0x7c3e3e42ff067424 */ /* 0x000fe200078e00ff */
[----:B------:R3:W-:Y:S01]  /*1a80*/  STL.128 [R1+0x670], R20 ;  /* 0x0006701401007387 */ /* 0x0007e20000100c00 */
[----:B-1----:R-:W-:Y:S02]  /*1a90*/  IMAD.MOV.U32 R12, RZ, RZ, -0x6fb7b728 ;  /* 0x904848d8ff0c7424 */ /* 0x002fe400078e00ff */
[----:B------:R-:W-:Y:S01]  /*1aa0*/  IMAD.MOV.U32 R14, RZ, RZ, 0x6030305 ;  /* 0x06030305ff0e7424 */ /* 0x000fe200078e00ff */
[----:B------:R1:W-:Y:S01]  /*1ab0*/  STL.128 [R1+0x680], R4 ;  /* 0x0006800401007387 */ /* 0x0003e20000100c00 */
[----:B--2---:R-:W-:Y:S01]  /*1ac0*/  MOV R8, 0x71b5b5c4 ;  /* 0x71b5b5c400087802 */ /* 0x004fe20000000f00 */
[----:B------:R-:W-:-:S02]  /*1ad0*/  IMAD.MOV.U32 R10, RZ, RZ, -0x33999956 ;  /* 0xcc6666aaff0a7424 */ /* 0x000fc400078e00ff */
[----:B------:R2:W-:Y:S01]  /*1ae0*/  STL.128 [R1+0x6a0], R12 ;  /* 0x0006a00c01007387 */ /* 0x0005e20000100c00 */
[----:B0-----:R-:W-:Y:S02]  /*1af0*/  HFMA2 R16, -RZ, RZ, -32608, -24592 ;  /* 0xf7f6f601ff107431 */ /* 0x001fe400000001ff */
[----:B------:R-:W-:Y:S01]  /*1b00*/  IMAD.MOV.U32 R18, RZ, RZ, 0x1c0e0e12 ;  /* 0x1c0e0e12ff127424 */ /* 0x000fe200078e00ff */
[----:B------:R0:W-:Y:S01]  /*1b10*/  STL.128 [R1+0x690], R8 ;  /* 0x0006900801007387 */ /* 0x0001e20000100c00 */
[----:B---3--:R-:W-:-:S03]  /*1b20*/  IMAD.MOV.U32 R20, RZ, RZ, -0x3d9e9e5d ;  /* 0xc26161a3ff147424 */ /* 0x008fc600078e00ff */
[----:B------:R3:W-:Y:S01]  /*1b30*/  STL.128 [R1+0x6b0], R16 ;  /* 0x0006b01001007387 */ /* 0x0007e20000100c00 */
[----:B------:R-:W-:Y:S01]  /*1b40*/  IMAD.MOV.U32 R22, RZ, RZ, 0x6a35355f ;  /* 0x6a35355fff167424 */ /* 0x000fe200078e00ff */
[----:B-1----:R-:W-:Y:S01]  /*1b50*/  MOV R4, 0xae5757f9 ;  /* 0xae5757f900047802 */ /* 0x002fe20000000f00 */
[----:B------:R-:W-:-:S03]  /*1b60*/  IMAD.MOV.U32 R6, RZ, RZ, 0x69b9b9d0 ;  /* 0x69b9b9d0ff067424 */ /* 0x000fc600078e00ff */
[----:B------:R1:W-:Y:S01]  /*1b70*/  STL.128 [R1+0x6c0], R20 ;  /* 0x0006c01401007387 */ /* 0x0003e20000100c00 */
[----:B--2---:R-:W-:Y:S02]  /*1b80*/  HFMA2 R12, -RZ, RZ, 0.76416015625, 0.005031585693359375 ;  /* 0x3a1d1d27ff0c7431 */ /* 0x004fe400000001ff */
        /* <DEDUP_REMOVED lines=9> */
[----:B------:R-:W-:-:S02]  /*1c20*/  IMAD.MOV.U32 R22, RZ, RZ, 0x22111133 ;  /* 0x22111133ff167424 */ /* 0x000fc400078e00ff */
[----:B------:R1:W-:Y:S01]  /*1c30*/  STL.128 [R1+0x700], R16 ;  /* 0x0007001001007387 */ /* 0x0003e20000100c00 */
[----:B--2---:R-:W-:Y:S02]  /*1c40*/  IMAD.MOV.U32 R4, RZ, RZ, -0x2d969645 ;  /* 0xd26969bbff047424 */ /* 0x004fe400078e00ff */
[----:B------:R-:W-:Y:S01]  /*1c50*/  IMAD.MOV.U32 R6, RZ, RZ, -0x56262690 ;  /* 0xa9d9d970ff067424 */ /* 0x000fe200078e00ff */
[----:B------:R2:W-:Y:S01]  /*1c60*/  STL.128 [R1+0x710], R20 ;  /* 0x0007101401007387 */ /* 0x0005e20000100c00 */
[----:B0-----:R-:W-:Y:S02]  /*1c70*/  IMAD.MOV.U32 R12, RZ, RZ, 0x2d9b9bb6 ;  /* 0x2d9b9bb6ff0c7424 */ /* 0x001fe400078e00ff */
[----:B------:R-:W-:Y:S01]  /*1c80*/  IMAD.MOV.U32 R14, RZ, RZ, 0x3c1e1e22 ;  /* 0x3c1e1e22ff0e7424 */ /* 0x000fe200078e00ff */
[----:B------:R0:W-:Y:S01]  /*1c90*/  STL.128 [R1+0x720], R4 ;  /* 0x0007200401007387 */ /* 0x0001e20000100c00 */
[----:B---3--:R-:W-:Y:S02]  /*1ca0*/  HFMA2 R8, -RZ, RZ, 0.00011527538299560546875, -0.0003988742828369140625 ;  /* 0x078e8e89ff087431 */ /* 0x008fe400000001ff */
[----:B------:R-:W-:Y:S01]  /*1cb0*/  IMAD.MOV.U32 R10, RZ, RZ, 0x339494a7 ;  /* 0x339494a7ff0a7424 */ /* 0x000fe200078e00ff */
[----:B------:R3:W-:Y:S01]  /*1cc0*/  STL.128 [R1+0x740], R12 ;  /* 0x0007400c01007387 */ /* 0x0007e20000100c00 */
[----:B-1----:R-:W-:Y:S01]  /*1cd0*/  MOV R16, 0x15878792 ;  /* 0x1587879200107802 */ /* 0x002fe20000000f00 */
[----:B------:R-:W-:-:S02]  /*1ce0*/  IMAD.MOV.U32 R18, RZ, RZ, -0x361616e0 ;  /* 0xc9e9e920ff127424 */ /* 0x000fc400078e00ff */
[----:B------:R1:W-:Y:S01]  /*1cf0*/  STL.128 [R1+0x730], R8 ;  /* 0x0007300801007387 */ /* 0x0003e20000100c00 */
[----:B--2---:R-:W-:-:S03]  /*1d00*/  IMAD.MOV.U32 R20, RZ, RZ, -0x783131b7 ;  /* 0x87cece49ff147424 */ /* 0x004fc600078e00ff */
[----:B------:R2:W-:Y:S01]  /*1d10*/  STL.128 [R1+0x750], R16 ;  /* 0x0007501001007387 */ /* 0x0005e20000100c00 */
[----:B------:R-:W-:Y:S02]  /*1d20*/  IMAD.MOV.U32 R22, RZ, RZ, -0x55aaaa01 ;  /* 0xaa5555ffff167424 */ /* 0x000fe400078e00ff */
[----:B0-----:R-:W-:Y:S02]  /*1d30*/  HFMA2 R4, -RZ, RZ, 33.25, 0.034912109375 ;  /* 0x50282878ff047431 */ /* 0x001fe400000001ff */
[----:B------:R-:W-:Y:S01]  /*1d40*/  IMAD.MOV.U32 R6, RZ, RZ, -0x5a202086 ;  /* 0xa5dfdf7aff067424 */ /* 0x000fe200078e00ff */
[----:B------:R0:W-:Y:S01]  /*1d50*/  STL.128 [R1+0x760], R20 ;  /* 0x0007601401007387 */ /* 0x0001e20000100c00 */
[----:B---3--:R-:W-:Y:S01]  /*1d60*/  MOV R12, 0x9898980 ;  /* 0x09898980000c7802 */ /* 0x008fe20000000f00 */
[----:B------:R-:W-:Y:S02]  /*1d70*/  IMAD.MOV.U32 R14, RZ, RZ, 0x1a0d0d17 ;  /* 0x1a0d0d17ff0e7424 */ /* 0x000fe400078e00ff */
[----:B------:R3:W-:Y:S01]  /*1d80*/  STL.128 [R1+0x770], R4 ;  /* 0x0007700401007387 */ /* 0x0007e20000100c00 */
[----:B-1----:R-:W-:-:S02]  /*1d90*/  IMAD.MOV.U32 R8, RZ, RZ, 0x38c8c8f ;  /* 0x038c8c8fff087424 */ /* 0x002fc400078e00ff */
[----:B------:R-:W-:Y:S01]  /*1da0*/  IMAD.MOV.U32 R10, RZ, RZ, 0x59a1a1f8 ;  /* 0x59a1a1f8ff0a7424 */ /* 0x000fe200078e00ff */
[----:B------:R1:W-:Y:S01]  /*1db0*/  STL.128 [R1+0x790], R12 ;  /* 0x0007900c01007387 */ /* 0x0003e20000100c00 */
[----:B--2---:R-:W-:Y:S02]  /*1dc0*/  IMAD.MOV.U32 R16, RZ, RZ, 0x65bfbfda ;  /* 0x65bfbfdaff107424 */ /* 0x004fe400078e00ff */
[----:B------:R-:W-:Y:S01]  /*1dd0*/  IMAD.MOV.U32 R18, RZ, RZ, -0x281919cf ;  /* 0xd7e6e631ff127424 */ /* 0x000fe200078e00ff */
[----:B------:R2:W-:Y:S01]  /*1de0*/  STL.128 [R1+0x780], R8 ;  /* 0x0007800801007387 */ /* 0x0005e20000100c00 */
[----:B0-----:R-:W-:-:S03]  /*1df0*/  HFMA2 R20, -RZ, RZ, -6.496906280517578125e-05, 3.38671875 ;  /* 0x844242c6ff147431 */ /* 0x001fc600000001ff */
[----:B------:R0:W-:Y:S01]  /*1e00*/  STL.128 [R1+0x7a0], R16 ;  /* 0x0007a01001007387 */ /* 0x0001e20000100c00 */
[----:B------:R-:W-:Y:S02]  /*1e10*/  IMAD.MOV.U32 R22, RZ, RZ, -0x2f979748 ;  /* 0xd06868b8ff167424 */ /* 0x000fe400078e00ff */
[----:B---3--:R-:W-:Y:S02]  /*1e20*/  IMAD.MOV.U32 R4, RZ, RZ, -0x7dbebe3d ;  /* 0x824141c3ff047424 */ /* 0x008fe400078e00ff */
[----:B------:R-:W-:Y:S01]  /*1e30*/  IMAD.MOV.U32 R6, RZ, RZ, 0x299999b0 ;  /* 0x299999b0ff067424 */ /* 0x000fe200078e00ff */
[----:B------:R3:W-:Y:S01]  /*1e40*/  STL.128 [R1+0x7b0], R20 ;  /* 0x0007b01401007387 */ /* 0x0007e20000100c00 */
[----:B-1----:R-:W-:Y:S02]  /*1e50*/  IMAD.MOV.U32 R12, RZ, RZ, 0x7bb0b0cb ;  /* 0x7bb0b0cbff0c7424 */ /* 0x002fe400078e00ff */
[----:B------:R-:W-:Y:S01]  /*1e60*/  IMAD.MOV.U32 R14, RZ, RZ, -0x57abab04 ;  /* 0xa85454fcff0e7424 */ /* 0x000fe200078e00ff */
[----:B------:R1:W-:Y:S01]  /*1e70*/  STL.128 [R1+0x7c0], R4 ;  /* 0x0007c00401007387 */ /* 0x0003e20000100c00 */
[----:B--2---:R-:W-:Y:S01]  /*1e80*/  MOV R8, 0x5a2d2d77 ;  /* 0x5a2d2d7700087802 */ /* 0x004fe20000000f00 */
[----:B------:R-:W-:-:S02]  /*1e90*/  IMAD.MOV.U32 R10, RZ, RZ, 0x1e0f0f11 ;  /* 0x1e0f0f11ff0a7424 */ /* 0x000fc400078e00ff */
[----:B------:R2:W-:Y:S01]  /*1ea0*/  STL.128 [R1+0x7e0], R12 ;  /* 0x0007e00c01007387 */ /* 0x0005e20000100c00 */
[----:B0-----:R-:W-:Y:S02]  /*1eb0*/  HFMA2 R16, -RZ, RZ, 5868, -0.9794921875 ;  /* 0x6dbbbbd6ff107431 */ /* 0x001fe400000001ff */
[----:B------:R-:W-:Y:S01]  /*1ec0*/  IMAD.MOV.U32 R18, RZ, RZ, 0x2c16163a ;  /* 0x2c16163aff127424 */ /* 0x000fe200078e00ff */
[----:B------:R0:W-:Y:S01]  /*1ed0*/  STL.128 [R1+0x7d0], R8 ;  /* 0x0007d00801007387 */ /* 0x0001e20000100c00 */
[----:B---3--:R-:W-:-:S03]  /*1ee0*/  IMAD.MOV.U32 R20, RZ, RZ, -0x5a399c9d ;  /* 0xa5c66363ff147424 */ /* 0x008fc600078e00ff */
[----:B------:R3:W-:Y:S01]  /*1ef0*/  STL.128 [R1+0x7f0], R16 ;  /* 0x0007f01001007387 */ /* 0x0007e20000100c00 */
[----:B------:R-:W-:Y:S01]  /*1f00*/  IMAD.MOV.U32 R22, RZ, RZ, -0x7b078384 ;  /* 0x84f87c7cff167424 */ /* 0x000fe200078e00ff */
[----:B-1----:R-:W-:Y:S01]  /*1f10*/  MOV R4, 0x99ee7777 ;  /* 0x99ee777700047802 */ /* 0x002fe20000000f00 */
[----:B------:R-:W-:-:S03]  /*1f20*/  IMAD.MOV.U32 R6, RZ, RZ, -0x72098485 ;  /* 0x8df67b7bff067424 */ /* 0x000fc600078e00ff */
[----:B------:R1:W-:Y:S01]  /*1f30*/  STL.128 [R1+0x800], R20 ;  /* 0x0008001401007387 */ /* 0x0003e20000100c00 */
[----:B--2---:R-:W-:Y:S02]  /*1f40*/  HFMA2 R12, -RZ, RZ, -0.183349609375, 7612 ;  /* 0xb1de6f6fff0c7431 */ /* 0x004fe400000001ff */
[----:B------:R-:W-:Y:S01]  /*1f50*/  IMAD.MOV.U32 R14, RZ, RZ, 0x5491c5c5 ;  /* 0x5491c5c5ff0e7424 */ /* 0x000fe200078e00ff */
[----:B------:R2:W-:Y:S01]  /*1f60*/  STL.128 [R1+0x810], R4 ;  /* 0x0008100401007387 */ /* 0x0005e20000100c00 */
[----:B0-----:R-:W-:Y:S02]  /*1f70*/  IMAD.MOV.U32 R8, RZ, RZ, 0xdfff2f2 ;  /* 0x0dfff2f2ff087424 */ /* 0x001fe400078e00ff */
[----:B------:R-:W-:Y:S01]  /*1f80*/  IMAD.MOV.U32 R10, RZ, RZ, -0x42299495 ;  /* 0xbdd66b6bff0a7424 */ /* 0x000fe200078e00ff */
[----:B------:R0:W-:Y:S01]  /*1f90*/  STL.128 [R1+0x830], R12 ;  /* 0x0008300c01007387 */ /* 0x0001e20000100c00 */
[----:B---3--:R-:W-:Y:S02]  /*1fa0*/  IMAD.MOV.U32 R16, RZ, RZ, 0x50603030 ;  /* 0x50603030ff107424 */ /* 0x008fe400078e00ff */
[----:B------:R-:W-:Y:S01]  /*1fb0*/  IMAD.MOV.U32 R18, RZ, RZ, 0x3020101 ;  /* 0x03020101ff127424 */ /* 0x000fe200078e00ff */
[----:B------:R3:W-:Y:S01]  /*1fc0*/  STL.128 [R1+0x820], R8 ;  /* 0x0008200801007387 */ /* 0x0007e20000100c00 */
[----:B-1----:R-:W-:Y:S01]  /*1fd0*/  MOV R20, 0xa9ce6767 ;  /* 0xa9ce676700147802 */ /* 0x002fe20000000f00 */
[----:B------:R-:W-:-:S02]  /*1fe0*/  IMAD.MOV.U32 R22, RZ, RZ, 0x7d562b2b ;  /* 0x7d562b2bff167424 */ /* 0x000fc400078e00ff */
[----:B------:R1:W-:Y:S01]  /*1ff0*/  STL.128 [R1+0x840], R16 ;  /* 0x0008401001007387 */ /* 0x0003e20000100c00 */
[----:B--2---:R-:W-:Y:S02]  /*2000*/  IMAD.MOV.U32 R4, RZ, RZ, 0x19e7fefe ;  /* 0x19e7fefeff047424 */ /* 0x004fe400078e00ff */
[----:B------:R-:W-:Y:S01]  /*2010*/  IMAD.MOV.U32 R6, RZ, RZ, 0x62b5d7d7 ;  /* 0x62b5d7d7ff067424 */ /* 0x000fe200078e00ff */
[----:B------:R2:W-:Y:S01]  /*2020*/  STL.128 [R1+0x850], R20 ;  /* 0x0008501401007387 */ /* 0x0005e20000100c00 */
[----:B0-----:R-:W-:Y:S02]  /*2030*/  IMAD.MOV.U32 R12, RZ, RZ, 0x458fcaca ;  /* 0x458fcacaff0c7424 */ /* 0x001fe400078e00ff */
[----:B------:R-:W-:Y:S01]  /*2040*/  IMAD.MOV.U32 R14, RZ, RZ, -0x62e07d7e ;  /* 0x9d1f8282ff0e7424 */ /* 0x000fe200078e00ff */
[----:B------:R0:W-:Y:S01]  /*2050*/  STL.128 [R1+0x860], R4 ;  /* 0x0008600401007387 */ /* 0x0001e20000100c00 */
[----:B---3--:R-:W-:Y:S02]  /*2060*/  HFMA2 R8, -RZ, RZ, -1613, -0.059906005859375 ;  /* 0xe64dababff087431 */ /* 0x008fe400000001ff */
[----:B------:R-:W-:Y:S01]  /*2070*/  IMAD.MOV.U32 R10, RZ, RZ, -0x6513898a ;  /* 0x9aec7676ff0a7424 */ /* 0x000fe200078e00ff */
[----:B------:R3:W-:Y:S01]  /*2080*/  STL.128 [R1+0x880], R12 ;  /* 0x0008800c01007387 */ /* 0x0007e20000100c00 */
[----:B-1----:R-:W-:Y:S01]  /*2090*/  MOV R16, 0x4089c9c9 ;  /* 0x4089c9c900107802 */ /* 0x002fe20000000f00 */
[----:B------:R-:W-:-:S02]  /*20a0*/  IMAD.MOV.U32 R18, RZ, RZ, -0x78058283 ;  /* 0x87fa7d7dff127424 */ /* 0x000fc400078e00ff */
[----:B------:R1:W-:Y:S01]  /*20b0*/  STL.128 [R1+0x870], R8 ;  /* 0x0008700801007387 */ /* 0x0003e20000100c00 */
[----:B--2---:R-:W-:-:S03]  /*20c0*/  IMAD.MOV.U32 R20, RZ, RZ, 0x15effafa ;  /* 0x15effafaff147424 */ /* 0x004fc600078e00ff */
[----:B------:R2:W-:Y:S01]  /*20d0*/  STL.128 [R1+0x890], R16 ;  /* 0x0008901001007387 */ /* 0x0005e20000100c00 */
[----:B------:R-:W-:Y:S02]  /*20e0*/  IMAD.MOV.U32 R22, RZ, RZ, -0x144da6a7 ;  /* 0xebb25959ff167424 */ /* 0x000fe400078e00ff */
[----:B0-----:R-:W-:Y:S02]  /*20f0*/  HFMA2 R4, -RZ, RZ, -11.109375, 7.27734375 ;  /* 0xc98e4747ff047431 */ /* 0x001fe400000001ff */
[----:B------:R-:W-:Y:S01]  /*2100*/  IMAD.MOV.U32 R6, RZ, RZ, 0xbfbf0f0 ;  /* 0x0bfbf0f0ff067424 */ /* 0x000fe200078e00ff */
[----:B------:R0:W-:Y:S01]  /*2110*/  STL.128 [R1+0x8a0], R20 ;  /* 0x0008a01401007387 */ /* 0x0001e20000100c00 */
[----:B---3--:R-:W-:Y:S01]  /*2120*/  MOV R12, 0xfd5fa2a2 ;  /* 0xfd5fa2a2000c7802 */ /* 0x008fe20000000f00 */
[----:B------:R-:W-:Y:S02]  /*2130*/  IMAD.MOV.U32 R14, RZ, RZ, -0x15ba5051 ;  /* 0xea45afafff0e7424 */ /* 0x000fe400078e00ff */
[----:B------:R3:W-:Y:S01]  /*2140*/  STL.128 [R1+0x8b0], R4 ;  /* 0x0008b00401007387 */ /* 0x0007e20000100c00 */
[----:B-1----:R-:W-:-:S02]  /*2150*/  IMAD.MOV.U32 R8, RZ, RZ, -0x13be5253 ;  /* 0xec41adadff087424 */ /* 0x002fc400078e00ff */
[----:B------:R-:W-:Y:S01]  /*2160*/  IMAD.MOV.U32 R10, RZ, RZ, 0x67b3d4d4 ;  /* 0x67b3d4d4ff0a7424 */ /* 0x000fe200078e00ff */
[----:B------:R1:W-:Y:S01]  /*2170*/  STL.128 [R1+0x8d0], R12 ;  /* 0x0008d00c01007387 */ /* 0x0003e20000100c00 */
[----:B--2---:R-:W-:Y:S02]  /*2180*/  IMAD.MOV.U32 R16, RZ, RZ, -0x40dc6364 ;  /* 0xbf239c9cff107424 */ /* 0x004fe400078e00ff */
[----:B------:R-:W-:Y:S01]  /*2190*/  IMAD.MOV.U32 R18, RZ, RZ, -0x8ac5b5c ;  /* 0xf753a4a4ff127424 */ /* 0x000fe200078e00ff */
[----:B------:R2:W-:Y:S01]  /*21a0*/  STL.128 [R1+0x8c0], R8 ;  /* 0x0008c00801007387 */ /* 0x0005e20000100c00 */
[----:B0-----:R-:W-:-:S03]  /*21b0*/  HFMA2 R20, -RZ, RZ, -0.001682281494140625, 13200 ;  /* 0x96e47272ff147431 */ /* 0x001fc600000001ff */
[----:B------:R0:W-:Y:S01]  /*21c0*/  STL.128 [R1+0x8e0], R16 ;  /* 0x0008e01001007387 */ /* 0x0001e20000100c00 */
[----:B------:R-:W-:Y:S02]  /*21d0*/  IMAD.MOV.U32 R22, RZ, RZ, 0x5b9bc0c0 ;  /* 0x5b9bc0c0ff167424 */ /* 0x000fe400078e00ff */
[----:B---3--:R-:W-:Y:S02]  /*21e0*/  IMAD.MOV.U32 R4, RZ, RZ, -0x3d8a4849 ;  /* 0xc275b7b7ff047424 */ /* 0x008fe400078e00ff */
[----:B------:R-:W-:Y:S01]  /*21f0*/  IMAD.MOV.U32 R6, RZ, RZ, 0x1ce1fdfd ;  /* 0x1ce1fdfdff067424 */ /* 0x000fe200078e00ff */
[----:B------:R3:W-:Y:S01]  /*2200*/  STL.128 [R1+0x8f0], R20 ;  /* 0x0008f01401007387 */ /* 0x0007e20000100c00 */
[----:B-1----:R-:W-:Y:S02]  /*2210*/  IMAD.MOV.U32 R12, RZ, RZ, 0x5a6c3636 ;  /* 0x5a6c3636ff0c7424 */ /* 0x002fe400078e00ff */
[----:B------:R-:W-:Y:S01]  /*2220*/  IMAD.MOV.U32 R14, RZ, RZ, 0x417e3f3f ;  /* 0x417e3f3fff0e7424 */ /* 0x000fe200078e00ff */
[----:B------:R1:W-:Y:S01]  /*2230*/  STL.128 [R1+0x900], R4 ;  /* 0x0009000401007387 */ /* 0x0003e20000100c00 */
[----:B--2---:R-:W-:Y:S01]  /*2240*/  MOV R8, 0xae3d9393 ;  /* 0xae3d939300087802 */ /* 0x004fe20000000f00 */
[----:B------:R-:W-:-:S02]  /*2250*/  IMAD.MOV.U32 R10, RZ, RZ, 0x6a4c2626 ;  /* 0x6a4c2626ff0a7424 */ /* 0x000fc400078e00ff */
[----:B------:R2:W-:Y:S01]  /*2260*/  STL.128 [R1+0x920], R12 ;  /* 0x0009200c01007387 */ /* 0x0005e20000100c00 */
[----:B0-----:R-:W-:Y:S02]  /*2270*/  HFMA2 R16, -RZ, RZ, 4.5120716094970703125e-05, -32624 ;  /* 0x02f5f7f7ff107431 */ /* 0x001fe400000001ff */
[----:B------:R-:W-:Y:S01]  /*2280*/  IMAD.MOV.U32 R18, RZ, RZ, 0x4f83cccc ;  /* 0x4f83ccccff127424 */ /* 0x000fe200078e00ff */
[----:B------:R0:W-:Y:S01]  /*2290*/  STL.128 [R1+0x910], R8 ;  /* 0x0009100801007387 */ /* 0x0001e20000100c00 */
[----:B---3--:R-:W-:-:S03]  /*22a0*/  IMAD.MOV.U32 R20, RZ, RZ, 0x5c683434 ;  /* 0x5c683434ff147424 */ /* 0x008fc600078e00ff */
[----:B------:R3:W-:Y:S01]  /*22b0*/  STL.128 [R1+0x930], R16 ;  /* 0x0009301001007387 */ /* 0x0007e20000100c00 */
[----:B------:R-:W-:Y:S01]  /*22c0*/  IMAD.MOV.U32 R22, RZ, RZ, -0xbae5a5b ;  /* 0xf451a5a5ff167424 */ /* 0x000fe200078e00ff */
[----:B-1----:R-:W-:Y:S01]  /*22d0*/  MOV R4, 0x34d1e5e5 ;  /* 0x34d1e5e500047802 */ /* 0x002fe20000000f00 */
[----:B------:R-:W-:-:S03]  /*22e0*/  IMAD.MOV.U32 R6, RZ, RZ, 0x8f9f1f1 ;  /* 0x08f9f1f1ff067424 */ /* 0x000fc600078e00ff */
[----:B------:R1:W-:Y:S01]  /*22f0*/  STL.128 [R1+0x940], R20 ;  /* 0x0009401401007387 */ /* 0x0003e20000100c00 */
[----:B--2---:R-:W-:Y:S02]  /*2300*/  HFMA2 R12, -RZ, RZ, 59.0625, 0.1622314453125 ;  /* 0x53623131ff0c7431 */ /* 0x004fe400000001ff */
[----:B------:R-:W-:Y:S01]  /*2310*/  IMAD.MOV.U32 R14, RZ, RZ, 0x3f2a1515 ;  /* 0x3f2a1515ff0e7424 */ /* 0x000fe200078e00ff */
[----:B------:R2:W-:Y:S01]  /*2320*/  STL.128 [R1+0x950], R4 ;  /* 0x0009500401007387 */ /* 0x0005e20000100c00 */
[----:B0-----:R-:W-:Y:S02]  /*2330*/  IMAD.MOV.U32 R8, RZ, RZ, -0x6c1d8e8f ;  /* 0x93e27171ff087424 */ /* 0x001fe400078e00ff */
[----:B------:R-:W-:Y:S01]  /*2340*/  IMAD.MOV.U32 R10, RZ, RZ, 0x73abd8d8 ;  /* 0x73abd8d8ff0a7424 */ /* 0x000fe200078e00ff */
        /* <DEDUP_REMOVED lines=8> */
[----:B------:R-:W-:Y:S01]  /*23d0*/  IMAD.MOV.U32 R6, RZ, RZ, -0x5ec8696a ;  /* 0xa1379696ff067424 */ /* 0x000fe200078e00ff */
[----:B------:R2:W-:Y:S01]  /*23e0*/  STL.128 [R1+0x990], R20 ;  /* 0x0009901401007387 */ /* 0x0005e20000100c00 */
[----:B0-----:R-:W-:Y:S02]  /*23f0*/  IMAD.MOV.U32 R12, RZ, RZ, 0x90e0707 ;  /* 0x090e0707ff0c7424 */ /* 0x001fe400078e00ff */
[----:B------:R-:W-:Y:S01]  /*2400*/  IMAD.MOV.U32 R14, RZ, RZ, 0x36241212 ;  /* 0x36241212ff0e7424 */ /* 0x000fe200078e00ff */
[----:B------:R0:W-:Y:S01]  /*2410*/  STL.128 [R1+0x9a0], R4 ;  /* 0x0009a00401007387 */ /* 0x0001e20000100c00 */
[----:B---3--:R-:W-:Y:S02]  /*2420*/  HFMA2 R8, -RZ, RZ, 0.000429630279541015625, 7.6591968536376953125e-05 ;  /* 0x0f0a0505ff087431 */ /* 0x008fe400000001ff */
[----:B------:R-:W-:Y:S01]  /*2430*/  IMAD.MOV.U32 R10, RZ, RZ, -0x4ad06566 ;  /* 0xb52f9a9aff0a7424 */ /* 0x000fe200078e00ff */
[----:B------:R3:W-:Y:S01]  /*2440*/  STL.128 [R1+0x9c0], R12 ;  /* 0x0009c00c01007387 */ /* 0x0007e20000100c00 */
[----:B-1----:R-:W-:Y:S01]  /*2450*/  MOV R16, 0x9b1b8080 ;  /* 0x9b1b808000107802 */ /* 0x002fe20000000f00 */
[----:B------:R-:W-:-:S02]  /*2460*/  IMAD.MOV.U32 R18, RZ, RZ, 0x3ddfe2e2 ;  /* 0x3ddfe2e2ff127424 */ /* 0x000fc400078e00ff */
[----:B------:R1:W-:Y:S01]  /*2470*/  STL.128 [R1+0x9b0], R8 ;  /* 0x0009b00801007387 */ /* 0x0003e20000100c00 */
[----:B--2---:R-:W-:-:S03]  /*2480*/  IMAD.MOV.U32 R20, RZ, RZ, 0x26cdebeb ;  /* 0x26cdebebff147424 */ /* 0x004fc600078e00ff */
[----:B------:R2:W-:Y:S01]  /*2490*/  STL.128 [R1+0x9d0], R16 ;  /* 0x0009d01001007387 */ /* 0x0005e20000100c00 */
[----:B------:R-:W-:Y:S02]  /*24a0*/  IMAD.MOV.U32 R22, RZ, RZ, 0x694e2727 ;  /* 0x694e2727ff167424 */ /* 0x000fe400078e00ff */
[----:B0-----:R-:W-:Y:S02]  /*24b0*/  HFMA2 R4, -RZ, RZ, -21.984375, -0.209228515625 ;  /* 0xcd7fb2b2ff047431 */ /* 0x001fe400000001ff */
[----:B------:R-:W-:Y:S01]  /*24c0*/  IMAD.MOV.U32 R6, RZ, RZ, -0x60158a8b ;  /* 0x9fea7575ff067424 */ /* 0x000fe200078e00ff */
[----:B------:R0:W-:Y:S01]  /*24d0*/  STL.128 [R1+0x9e0], R20 ;  /* 0x0009e01401007387 */ /* 0x0001e20000100c00 */
[----:B---3--:R-:W-:Y:S01]  /*24e0*/  MOV R12, 0x74582c2c ;  /* 0x74582c2c000c7802 */ /* 0x008fe20000000f00 */
[----:B------:R-:W-:Y:S02]  /*24f0*/  IMAD.MOV.U32 R14, RZ, RZ, 0x2e341a1a ;  /* 0x2e341a1aff0e7424 */ /* 0x000fe400078e00ff */
[----:B------:R3:W-:Y:S01]  /*2500*/  STL.128 [R1+0x9f0], R4 ;  /* 0x0009f00401007387 */ /* 0x0007e20000100c00 */
[----:B-1----:R-:W-:-:S02]  /*2510*/  IMAD.MOV.U32 R8, RZ, RZ, 0x1b120909 ;  /* 0x1b120909ff087424 */ /* 0x002fc400078e00ff */
[----:B------:R-:W-:Y:S01]  /*2520*/  IMAD.MOV.U32 R10, RZ, RZ, -0x61e27c7d ;  /* 0x9e1d8383ff0a7424 */ /* 0x000fe200078e00ff */
[----:B------:R1:W-:Y:S01]  /*2530*/  STL.128 [R1+0xa10], R12 ;  /* 0x000a100c01007387 */ /* 0x0003e20000100c00 */
[----:B--2---:R-:W-:Y:S02]  /*2540*/  IMAD.MOV.U32 R16, RZ, RZ, 0x2d361b1b ;  /* 0x2d361b1bff107424 */ /* 0x004fe400078e00ff */
[----:B------:R-:W-:Y:S01]  /*2550*/  IMAD.MOV.U32 R18, RZ, RZ, -0x4d239192 ;  /* 0xb2dc6e6eff127424 */ /* 0x000fe200078e00ff */
[----:B------:R2:W-:Y:S01]  /*2560*/  STL.128 [R1+0xa00], R8 ;  /* 0x000a000801007387 */ /* 0x0005e20000100c00 */
[----:B0-----:R-:W-:-:S03]  /*2570*/  HFMA2 R20, -RZ, RZ, -6864, 203.25 ;  /* 0xeeb45a5aff147431 */ /* 0x001fc600000001ff */
[----:B------:R0:W-:Y:S01]  /*2580*/  STL.128 [R1+0xa20], R16 ;  /* 0x000a201001007387 */ /* 0x0001e20000100c00 */
[----:B------:R-:W-:Y:S02]  /*2590*/  IMAD.MOV.U32 R22, RZ, RZ, -0x4a45f60 ;  /* 0xfb5ba0a0ff167424 */ /* 0x000fe400078e00ff */
[----:B---3--:R-:W-:Y:S02]  /*25a0*/  IMAD.MOV.U32 R4, RZ, RZ, -0x95badae ;  /* 0xf6a45252ff047424 */ /* 0x008fe400078e00ff */
[----:B------:R-:W-:Y:S01]  /*25b0*/  IMAD.MOV.U32 R6, RZ, RZ, 0x4d763b3b ;  /* 0x4d763b3bff067424 */ /* 0x000fe200078e00ff */
[----:B------:R3:W-:Y:S01]  /*25c0*/  STL.128 [R1+0xa30], R20 ;  /* 0x000a301401007387 */ /* 0x0007e20000100c00 */
[----:B-1----:R-:W-:Y:S02]  /*25d0*/  IMAD.MOV.U32 R12, RZ, RZ, 0x7b522929 ;  /* 0x7b522929ff0c7424 */ /* 0x002fe400078e00ff */
[----:B------:R-:W-:Y:S01]  /*25e0*/  IMAD.MOV.U32 R14, RZ, RZ, 0x3edde3e3 ;  /* 0x3edde3e3ff0e7424 */ /* 0x000fe200078e00ff */
[----:B------:R1:W-:Y:S01]  /*25f0*/  STL.128 [R1+0xa40], R4 ;  /* 0x000a400401007387 */ /* 0x0003e20000100c00 */
[----:B--2---:R-:W-:Y:S01]  /*2600*/  MOV R8, 0x61b7d6d6 ;  /* 0x61b7d6d600087802 */ /* 0x004fe20000000f00 */
[----:B------:R-:W-:-:S02]  /*2610*/  IMAD.MOV.U32 R10, RZ, RZ, -0x31824c4d ;  /* 0xce7db3b3ff0a7424 */ /* 0x000fc400078e00ff */
[----:B------:R2:W-:Y:S01]  /*2620*/  STL.128 [R1+0xa60], R12 ;  /* 0x000a600c01007387 */ /* 0x0005e20000100c00 */
[----:B0-----:R-:W-:Y:S02]  /*2630*/  HFMA2 R16, -RZ, RZ, 10992, 0.11224365234375 ;  /* 0x715e2f2fff107431 */ /* 0x001fe400000001ff */
[----:B------:R-:W-:Y:S01]  /*2640*/  IMAD.MOV.U32 R18, RZ, RZ, -0x68ec7b7c ;  /* 0x97138484ff127424 */ /* 0x000fe200078e00ff */
[----:B------:R0:W-:Y:S01]  /*2650*/  STL.128 [R1+0xa50], R8 ;  /* 0x000a500801007387 */ /* 0x0001e20000100c00 */
[----:B---3--:R-:W-:-:S03]  /*2660*/  IMAD.MOV.U32 R20, RZ, RZ, -0xa59acad ;  /* 0xf5a65353ff147424 */ /* 0x008fc600078e00ff */
[----:B------:R3:W-:Y:S01]  /*2670*/  STL.128 [R1+0xa70], R16 ;  /* 0x000a701001007387 */ /* 0x0007e20000100c00 */
[----:B------:R-:W-:Y:S01]  /*2680*/  IMAD.MOV.U32 R22, RZ, RZ, 0x68b9d1d1 ;  /* 0x68b9d1d1ff167424 */ /* 0x000fe200078e00ff */
[----:B-1----:R-:W-:Y:S02]  /*2690*/  MOV R6, 0x2cc1eded ;  /* 0x2cc1eded00067802 */ /* 0x002fe40000000f00 */
[----:B------:R-:W-:Y:S02]  /*26a0*/  CS2R R4, SRZ ;  /* 0x0000000000047805 */ /* 0x000fe4000001ff00 */
[----:B------:R1:W-:Y:S01]  /*26b0*/  STL.128 [R1+0xa80], R20 ;  /* 0x000a801401007387 */ /* 0x0003e20000100c00 */
[----:B--2---:R-:W-:Y:S02]  /*26c0*/  HFMA2 R14, -RZ, RZ, -5848, 235.375 ;  /* 0xedb65b5bff0e7431 */ /* 0x004fe400000001ff */
[----:B------:R-:W-:Y:S01]  /*26d0*/  IMAD.MOV.U32 R12, RZ, RZ, -0x37864e4f ;  /* 0xc879b1b1ff0c7424 */ /* 0x000fe200078e00ff */
[----:B------:R2:W-:Y:S01]  /*26e0*/  STL.128 [R1+0xa90], R4 ;  /* 0x000a900401007387 */ /* 0x0005e20000100c00 */
[----:B0-----:R-:W-:-:S02]  /*26f0*/  IMAD.MOV.U32 R8, RZ, RZ, 0x60402020 ;  /* 0x60402020ff087424 */ /* 0x001fc400078e00ff */
[----:B------:R-:W-:Y:S01]  /*2700*/  IMAD.MOV.U32 R10, RZ, RZ, 0x1fe3fcfc ;  /* 0x1fe3fcfcff0a7424 */ /* 0x000fe200078e00ff */
[----:B------:R0:W-:Y:S01]  /*2710*/  STL.128 [R1+0xab0], R12 ;  /* 0x000ab00c01007387 */ /* 0x0001e20000100c00 */
[----:B---3--:R-:W-:Y:S02]  /*2720*/  IMAD.MOV.U32 R16, RZ, RZ, -0x412b9596 ;  /* 0xbed46a6aff107424 */ /* 0x008fe400078e00ff */
[----:B------:R-:W-:Y:S01]  /*2730*/  IMAD.MOV.U32 R18, RZ, RZ, 0x468dcbcb ;  /* 0x468dcbcbff127424 */ /* 0x000fe200078e00ff */
[----:B------:R3:W-:Y:S01]  /*2740*/  STL.128 [R1+0xaa0], R8 ;  /* 0x000aa00801007387 */ /* 0x0007e20000100c00 */
[----:B-1----:R-:W-:Y:S01]  /*2750*/  IMAD.MOV.U32 R20, RZ, RZ, -0x26984142 ;  /* 0xd967bebeff147424 */ /* 0x002fe200078e00ff */
[----:B------:R-:W-:Y:S02]  /*2760*/  MOV R22, 0x4b723939 ;  /* 0x4b72393900167802 */ /* 0x000fe40000000f00 */
[----:B------:R1:W-:Y:S01]  /*2770*/  STL.128 [R1+0xac0], R16 ;  /* 0x000ac01001007387 */ /* 0x0003e20000100c00 */
[----:B--2---:R-:W-:-:S02]  /*2780*/  IMAD.MOV.U32 R4, RZ, RZ, -0x216bb5b6 ;  /* 0xde944a4aff047424 */ /* 0x004fc400078e00ff */
[----:B------:R-:W-:Y:S01]  /*2790*/  IMAD.MOV.U32 R5, RZ, RZ, 0x0 ;  /* 0x00000000ff057424 */ /* 0x000fe200078e00ff */
[----:B------:R2:W-:Y:S01]  /*27a0*/  STL.128 [R1+0xad0], R20 ;  /* 0x000ad01401007387 */ /* 0x0005e20000100c00 */
[----:B------:R-:W-:Y:S02]  /*27b0*/  IMAD.MOV.U32 R6, RZ, RZ, -0x2b67b3b4 ;  /* 0xd4984c4cff067424 */ /* 0x000fe400078e00ff */
[----:B0-----:R-:W-:Y:S02]  /*27c0*/  IMAD.MOV.U32 R12, RZ, RZ, 0x6bbbd0d0 ;  /* 0x6bbbd0d0ff0c7424 */ /* 0x001fe400078e00ff */
[----:B------:R-:W-:Y:S02]  /*27d0*/  IMAD.MOV.U32 R14, RZ, RZ, 0x2ac5efef ;  /* 0x2ac5efefff0e7424 */ /* 0x000fe400078e00ff */
[----:B---3--:R-:W-:Y:S01]  /*27e0*/  HFMA2 R8, -RZ, RZ, -2400, 139 ;  /* 0xe8b05858ff087431 */ /* 0x008fe200000001ff */
[----:B------:R0:W-:Y:S01]  /*27f0*/  STL.128 [R1+0xae0], R4 ;  /* 0x000ae00401007387 */ /* 0x0001e20000100c00 */
[----:B------:R-:W-:Y:S01]  /*2800*/  IMAD.MOV.U32 R10, RZ, RZ, 0x4a85cfcf ;  /* 0x4a85cfcfff0a7424 */ /* 0x000fe200078e00ff */
[----:B-1----:R-:W-:Y:S01]  /*2810*/  MOV R16, 0xe54faaaa ;  /* 0xe54faaaa00107802 */ /* 0x002fe20000000f00 */
[----:B------:R-:W-:Y:S01]  /*2820*/  IMAD.MOV.U32 R18, RZ, RZ, 0x16edfbfb ;  /* 0x16edfbfbff127424 */ /* 0x000fe200078e00ff */
[----:B------:R1:W-:Y:S01]  /*2830*/  STL.128 [R1+0xb00], R12 ;  /* 0x000b000c01007387 */ /* 0x0003e20000100c00 */
[----:B--2---:R-:W-:-:S03]  /*2840*/  IMAD.MOV.U32 R20, RZ, RZ, -0x3a79bcbd ;  /* 0xc5864343ff147424 */ /* 0x004fc600078e00ff */
[----:B------:R2:W-:Y:S01]  /*2850*/  STL.128 [R1+0xb10], R16 ;  /* 0x000b101001007387 */ /* 0x0005e20000100c00 */
[----:B------:R-:W-:-:S03]  /*2860*/  IMAD.MOV.U32 R22, RZ, RZ, -0x2865b2b3 ;  /* 0xd79a4d4dff167424 */ /* 0x000fc600078e00ff */
[----:B------:R3:W-:Y:S01]  /*2870*/  STL.128 [R1+0xaf0], R8 ;  /* 0x000af00801007387 */ /* 0x0007e20000100c00 */
[----:B0-----:R-:W-:Y:S02]  /*2880*/  HFMA2 R4, -RZ, RZ, 86.375, 0.2249755859375 ;  /* 0x55663333ff047431 */ /* 0x001fe400000001ff */
[----:B------:R-:W-:Y:S01]  /*2890*/  IMAD.MOV.U32 R6, RZ, RZ, -0x6bee7a7b ;  /* 0x94118585ff067424 */ /* 0x000fe200078e00ff */
[----:B------:R0:W-:Y:S01]  /*28a0*/  STL.128 [R1+0xb20], R20 ;  /* 0x000b201401007387 */ /* 0x0001e20000100c00 */
[----:B-1----:R-:W-:Y:S01]  /*28b0*/  MOV R12, 0x6040202 ;  /* 0x06040202000c7802 */ /* 0x002fe20000000f00 */
[----:B------:R-:W-:Y:S02]  /*28c0*/  IMAD.MOV.U32 R14, RZ, RZ, -0x7e018081 ;  /* 0x81fe7f7fff0e7424 */ /* 0x000fe400078e00ff */
[----:B------:R1:W-:Y:S01]  /*28d0*/  STL.128 [R1+0xb30], R4 ;  /* 0x000b300401007387 */ /* 0x0003e20000100c00 */
[----:B--2---:R-:W-:Y:S02]  /*28e0*/  IMAD.MOV.U32 R16, RZ, RZ, -0xf5fafb0 ;  /* 0xf0a05050ff107424 */ /* 0x004fe400078e00ff */
[----:B------:R-:W-:Y:S01]  /*28f0*/  IMAD.MOV.U32 R18, RZ, RZ, 0x44783c3c ;  /* 0x44783c3cff127424 */ /* 0x000fe200078e00ff */
[----:B------:R2:W-:Y:S01]  /*2900*/  STL.128 [R1+0xb50], R12 ;  /* 0x000b500c01007387 */ /* 0x0005e20000100c00 */
[----:B---3--:R-:W-:-:S02]  /*2910*/  IMAD.MOV.U32 R8, RZ, RZ, -0x3075babb ;  /* 0xcf8a4545ff087424 */ /* 0x008fc400078e00ff */
[----:B------:R-:W-:Y:S01]  /*2920*/  IMAD.MOV.U32 R10, RZ, RZ, 0x10e9f9f9 ;  /* 0x10e9f9f9ff0a7424 */ /* 0x000fe200078e00ff */
[----:B------:R3:W-:Y:S01]  /*2930*/  STL.128 [R1+0xb60], R16 ;  /* 0x000b601001007387 */ /* 0x0007e20000100c00 */
[----:B0-----:R-:W-:Y:S02]  /*2940*/  HFMA2 R20, -RZ, RZ, -0.76806640625, -0.007442474365234375 ;  /* 0xba259f9fff147431 */ /* 0x001fe400000001ff */
[----:B------:R-:W-:Y:S01]  /*2950*/  IMAD.MOV.U32 R22, RZ, RZ, -0x1cb45758 ;  /* 0xe34ba8a8ff167424 */ /* 0x000fe200078e00ff */
[----:B------:R0:W-:Y:S01]  /*2960*/  STL.128 [R1+0xb40], R8 ;  /* 0x000b400801007387 */ /* 0x0001e20000100c00 */
[----:B-1----:R-:W-:-:S03]  /*2970*/  IMAD.MOV.U32 R4, RZ, RZ, -0xc5daeaf ;  /* 0xf3a25151ff047424 */ /* 0x002fc600078e00ff */
[----:B------:R1:W-:Y:S01]  /*2980*/  STL.128 [R1+0xb70], R20 ;  /* 0x000b701401007387 */ /* 0x0003e20000100c00 */
[----:B------:R-:W-:Y:S02]  /*2990*/  IMAD.MOV.U32 R6, RZ, RZ, -0x1a25c5d ;  /* 0xfe5da3a3ff067424 */ /* 0x000fe400078e00ff */
[----:B--2---:R-:W-:Y:S02]  /*29a0*/  IMAD.MOV.U32 R12, RZ, RZ, -0x52c06d6e ;  /* 0xad3f9292ff0c7424 */ /* 0x004fe400078e00ff */
[----:B------:R-:W-:Y:S01]  /*29b0*/  IMAD.MOV.U32 R14, RZ, RZ, -0x43de6263 ;  /* 0xbc219d9dff0e7424 */ /* 0x000fe200078e00ff */
[----:B------:R2:W-:Y:S01]  /*29c0*/  STL.128 [R1+0xb80], R4 ;  /* 0x000b800401007387 */ /* 0x0005e20000100c00 */
[----:B---3--:R-:W-:Y:S02]  /*29d0*/  HFMA2 R16, -RZ, RZ, 8.875, 0.52734375 ;  /* 0x48703838ff107431 */ /* 0x008fe400000001ff */
[----:B------:R-:W-:Y:S01]  /*29e0*/  IMAD.MOV.U32 R18, RZ, RZ, 0x4f1f5f5 ;  /* 0x04f1f5f5ff127424 */ /* 0x000fe200078e00ff */
[----:B------:R3:W-:Y:S01]  /*29f0*/  STL.128 [R1+0xba0], R12 ;  /* 0x000ba00c01007387 */ /* 0x0007e20000100c00 */
[----:B0-----:R-:W-:Y:S01]  /*2a00*/  MOV R8, 0xc0804040 ;  /* 0xc080404000087802 */ /* 0x001fe20000000f00 */
[----:B------:R-:W-:-:S02]  /*2a10*/  IMAD.MOV.U32 R10, RZ, RZ, -0x75fa7071 ;  /* 0x8a058f8fff0a7424 */ /* 0x000fc400078e00ff */
[----:B------:R0:W-:Y:S01]  /*2a20*/  STL.128 [R1+0xbb0], R16 ;  /* 0x000bb01001007387 */ /* 0x0001e20000100c00 */
[----:B-1----:R-:W-:Y:S02]  /*2a30*/  IMAD.MOV.U32 R20, RZ, RZ, -0x209c4344 ;  /* 0xdf63bcbcff147424 */ /* 0x002fe400078e00ff */
[----:B------:R-:W-:Y:S01]  /*2a40*/  IMAD.MOV.U32 R22, RZ, RZ, -0x3e88494a ;  /* 0xc177b6b6ff167424 */ /* 0x000fe200078e00ff */
[----:B------:R1:W-:Y:S01]  /*2a50*/  STL.128 [R1+0xb90], R8 ;  /* 0x000b900801007387 */ /* 0x0003e20000100c00 */
[----:B--2---:R-:W-:Y:S01]  /*2a60*/  MOV R4, 0x75afdada ;  /* 0x75afdada00047802 */ /* 0x004fe20000000f00 */
[----:B------:R-:W-:Y:S02]  /*2a70*/  IMAD.MOV.U32 R6, RZ, RZ, 0x63422121 ;  /* 0x63422121ff067424 */ /* 0x000fe400078e00ff */
[----:B------:R2:W-:Y:S01]  /*2a80*/  STL.128 [R1+0xbc0], R20 ;  /* 0x000bc01401007387 */ /* 0x0005e20000100c00 */
[----:B---3--:R-:W-:Y:S02]  /*2a90*/  HFMA2 R12, -RZ, RZ, 0.0004265308380126953125, -16280 ;  /* 0x0efdf3f3ff0c7431 */ /* 0x008fe400000001ff */
[----:B------:R-:W-:Y:S01]  /*2aa0*/  IMAD.MOV.U32 R14, RZ, RZ, 0x6dbfd2d2 ;  /* 0x6dbfd2d2ff0e7424 */ /* 0x000fe200078e00ff */
[----:B------:R3:W-:Y:S01]  /*2ab0*/  STL.128 [R1+0xbd0], R4 ;  /* 0x000bd00401007387 */ /* 0x0007e20000100c00 */
[----:B0-----:R-:W-:-:S02]  /*2ac0*/  IMAD.MOV.U32 R16, RZ, RZ, 0x4c81cdcd ;  /* 0x4c81cdcdff107424 */ /* 0x001fc400078e00ff */
[----:B------:R-:W-:Y:S01]  /*2ad0*/  IMAD.MOV.U32 R18, RZ, RZ, 0x14180c0c ;  /* 0x14180c0cff127424 */ /* 0x000fe200078e00ff */
[----:B------:R0:W-:Y:S01]  /*2ae0*/  STL.128 [R1+0xbf0], R12 ;  /* 0x000bf00c01007387 */ /* 0x0001e20000100c00 */
[----:B-1----:R-:W-:Y:S02]  /*2af0*/  IMAD.MOV.U32 R8, RZ, RZ, 0x30201010 ;  /* 0x30201010ff087424 */ /* 0x002fe400078e00ff */
[----:B------:R-:W-:Y:S01]  /*2b00*/  IMAD.MOV.U32 R10, RZ, RZ, 0x1ae5ffff ;  /* 0x1ae5ffffff0a7424 */ /* 0x000fe200078e00ff */
[----:B------:R1:W-:Y:S01]  /*2b10*/  STL.128 [R1+0xc00], R16 ;  /* 0x000c001001007387 */ /* 0x0003e20000100c00 */
[----:B--2---:R-:W-:Y:S01]  /*2b20*/  MOV R20, 0x35261313 ;  /* 0x3526131300147802 */ /* 0x004fe20000000f00 */
[----:B------:R-:W-:Y:S02]  /*2b30*/  IMAD.MOV.U32 R22, RZ, RZ, 0x2fc3ecec ;  /* 0x2fc3ececff167424 */ /* 0x000fe400078e00ff */
[----:B------:R2:W-:Y:S01]  /*2b40*/  STL.128 [R1+0xbe0], R8 ;  /* 0x000be00801007387 */ /* 0x0005e20000100c00 */
[----:B---3--:R-:W-:-:S02]  /*2b50*/  IMAD.MOV.U32 R4, RZ, RZ, -0x1e41a0a1 ;  /* 0xe1be5f5fff047424 */ /* 0x008fc400078e00ff */
[----:B------:R-:W-:Y:S01]  /*2b60*/  IMAD.MOV.U32 R6, RZ, RZ, -0x5dca6869 ;  /* 0xa2359797ff067424 */ /* 0x000fe200078e00ff */
[----:B------:R3:W-:Y:S01]  /*2b70*/  STL.128 [R1+0xc10], R20 ;  /* 0x000c101401007387 */ /* 0x0007e20000100c00 */
[----:B0-----:R-:W-:Y:S02]  /*2b80*/  IMAD.MOV.U32 R12, RZ, RZ, 0x5793c4c4 ;  /* 0x5793c4c4ff0c7424 */ /* 0x001fe400078e00ff */
[----:B------:R-:W-:Y:S01]  /*2b90*/  IMAD.MOV.U32 R14, RZ, RZ, -0xdaa5859 ;  /* 0xf255a7a7ff0e7424 */ /* 0x000fe200078e00ff */
[----:B------:R0:W-:Y:S01]  /*2ba0*/  STL.128 [R1+0xc20], R4 ;  /* 0x000c200401007387 */ /* 0x0001e20000100c00 */
[----:B-1----:R-:W-:Y:S01]  /*2bb0*/  MOV R16, 0x82fc7e7e ;  /* 0x82fc7e7e00107802 */ /* 0x002fe20000000f00 */
[----:B------:R-:W-:Y:S02]  /*2bc0*/  IMAD.MOV.U32 R18, RZ, RZ, 0x477a3d3d ;  /* 0x477a3d3dff127424 */ /* 0x000fe400078e00ff */
[----:B------:R1:W-:Y:S01]  /*2bd0*/  STL.128 [R1+0xc40], R12 ;  /* 0x000c400c01007387 */ /* 0x0003e20000100c00 */
[----:B--2---:R-:W-:-:S02]  /*2be0*/  HFMA2 R8, -RZ, RZ, -18.125, 4.265625 ;  /* 0xcc884444ff087431 */ /* 0x004fc400000001ff */
[----:B------:R-:W-:Y:S01]  /*2bf0*/  IMAD.MOV.U32 R10, RZ, RZ, 0x392e1717 ;  /* 0x392e1717ff0a7424 */ /* 0x000fe200078e00ff */
[----:B------:R2:W-:Y:S01]  /*2c00*/  STL.128 [R1+0xc50], R16 ;  /* 0x000c501001007387 */ /* 0x0005e20000100c00 */
[----:B---3--:R-:W-:Y:S02]  /*2c10*/  IMAD.MOV.U32 R20, RZ, RZ, -0x53379b9c ;  /* 0xacc86464ff147424 */ /* 0x008fe400078e00ff */
[----:B------:R-:W-:Y:S01]  /*2c20*/  IMAD.MOV.U32 R22, RZ, RZ, -0x1845a2a3 ;  /* 0xe7ba5d5dff167424 */ /* 0x000fe200078e00ff */
[----:B------:R3:W-:Y:S01]  /*2c30*/  STL.128 [R1+0xc30], R8 ;  /* 0x000c300801007387 */ /* 0x0007e20000100c00 */
[----:B0-----:R-:W-:Y:S02]  /*2c40*/  HFMA2 R4, -RZ, RZ, 0.05621337890625, 0.0024890899658203125 ;  /* 0x2b321919ff047431 */ /* 0x001fe400000001ff */
[----:B------:R-:W-:Y:S01]  /*2c50*/  IMAD.MOV.U32 R6, RZ, RZ, -0x6a198c8d ;  /* 0x95e67373ff067424 */ /* 0x000fe200078e00ff */
[----:B------:R0:W-:Y:S01]  /*2c60*/  STL.128 [R1+0xc60], R20 ;  /* 0x000c601401007387 */ /* 0x0001e20000100c00 */
[----:B-1----:R-:W-:-:S02]  /*2c70*/  IMAD.MOV.U32 R12, RZ, RZ, -0x5f3f9fa0 ;  /* 0xa0c06060ff0c7424 */ /* 0x002fc400078e00ff */
[----:B------:R-:W-:Y:S01]  /*2c80*/  IMAD.MOV.U32 R14, RZ, RZ, -0x67e67e7f ;  /* 0x98198181ff0e7424 */ /* 0x000fe200078e00ff */
[----:B------:R1:W-:Y:S01]  /*2c90*/  STL.128 [R1+0xc70], R4 ;  /* 0x000c700401007387 */ /* 0x0003e20000100c00 */
[----:B--2---:R-:W-:Y:S01]  /*2ca0*/  MOV R16, 0xd19e4f4f ;  /* 0xd19e4f4f00107802 */ /* 0x004fe20000000f00 */
[----:B------:R-:W-:Y:S02]  /*2cb0*/  IMAD.MOV.U32 R18, RZ, RZ, 0x7fa3dcdc ;  /* 0x7fa3dcdcff127424 */ /* 0x000fe400078e00ff */
[----:B------:R2:W-:Y:S01]  /*2cc0*/  STL.128 [R1+0xc80], R12 ;  /* 0x000c800c01007387 */ /* 0x0005e20000100c00 */
[----:B---3--:R-:W-:-:S03]  /*2cd0*/  IMAD.MOV.U32 R8, RZ, RZ, 0x66442222 ;  /* 0x66442222ff087424 */ /* 0x008fc600078e00ff */
[----:B------:R3:W-:Y:S01]  /*2ce0*/  STL.128 [R1+0xc90], R16 ;  /* 0x000c901001007387 */ /* 0x0007e20000100c00 */
[----:B------:R-:W-:Y:S02]  /*2cf0*/  IMAD.MOV.U32 R10, RZ, RZ, 0x7e542a2a ;  /* 0x7e542a2aff0a7424 */ /* 0x000fe400078e00ff */
[----:B0-----:R-:W-:Y:S02]  /*2d00*/  HFMA2 R20, -RZ, RZ, 0.00496673583984375, 0.00021493434906005859375 ;  /* 0x1d160b0bff147431 */ /* 0x001fe400000001ff */
[----:B------:R-:W-:Y:S01]  /*2d10*/  IMAD.MOV.U32 R22, RZ, RZ, 0x76addbdb ;  /* 0x76addbdbff167424 */ /* 0x000fe200078e00ff */
[----:B------:R-:W-:Y:S01]  /*2d20*/  STL.128 [R1+0x18e0], R36 ;  /* 0x0018e02401007387 */ /* 0x000fe20000100c00 */
[----:B-1----:R-:W-:-:S03]  /*2d30*/  HFMA2 R4, -RZ, RZ, -0.056488037109375, -0.00055694580078125 ;  /* 0xab3b9090ff047431 */ /* 0x002fc600000001ff */
[----:B------:R0:W-:Y:S01]  /*2d40*/  STL.128 [R1+0xca0], R8 ;  /* 0x000ca00801007387 */ /* 0x0001e20000100c00 */
[----:B------:R-:W-:Y:S01]  /*2d50*/  IMAD.MOV.U32 R6, RZ, RZ, -0x7cf47778 ;  /* 0x830b8888ff067424 */ /* 0x000fe200078e00ff */
[----:B--2---:R-:W-:Y:S01]  /*2d60*/  MOV R12, 0xd36bb8b8 ;  /* 0xd36bb8b8000c7802 */ /* 0x004fe20000000f00 */
[----:B------:R-:W-:Y:S01]  /*2d70*/  IMAD.MOV.U32 R14, RZ, RZ, 0x3c281414 ;  /* 0x3c281414ff0e7424 */ /* 0x000fe200078e00ff */
[----:B------:R1:W-:Y:S01]  /*2d80*/  STL.128 [R1+0xcf0], R20 ;  /* 0x000cf01401007387 */ /* 0x0003e20000100c00 */
[----:B---3--:R-:W-:Y:S02]  /*2d90*/  IMAD.MOV.U32 R16, RZ, RZ, 0x79a7dede ;  /* 0x79a7dedeff107424 */ /* 0x008fe400078e00ff */
[----:B------:R-:W-:Y:S01]  /*2da0*/  IMAD.MOV.U32 R18, RZ, RZ, -0x1d43a1a2 ;  /* 0xe2bc5e5eff127424 */ /* 0x000fe200078e00ff */
[----:B------:R2:W-:Y:S04]  /*2db0*/  STL.128 [R1+0xcb0], R4 ;  /* 0x000cb00401007387 */ /* 0x0005e80000100c00 */
[----:B------:R3:W-:Y:S01]  /*2dc0*/  STL.128 [R1+0xce0], R16 ;  /* 0x000ce01001007387 */ /* 0x0007e20000100c00 */
[----:B0-----:R-:W-:-:S02]  /*2dd0*/  IMAD.MOV.U32 R8, RZ, RZ, -0x3573b9ba ;  /* 0xca8c4646ff087424 */ /* 0x001fc400078e00ff */
[----:B------:R-:W-:Y:S01]  /*2de0*/  IMAD.MOV.U32 R10, RZ, RZ, 0x29c7eeee ;  /* 0x29c7eeeeff0a7424 */ /* 0x000fe200078e00ff */
[----:B------:R0:W-:Y:S01]  /*2df0*/  STL.128 [R1+0xcd0], R12 ;  /* 0x000cd00c01007387 */ /* 0x0001e20000100c00 */
[----:B-1----:R-:W-:-:S03]  /*2e00*/  IMAD.MOV.U32 R20, RZ, RZ, 0x5d9fc2c2 ;  /* 0x5d9fc2c2ff147424 */ /* 0x002fc600078e00ff */
[----:B------:R1:W-:Y:S01]  /*2e10*/  STL.128 [R1+0xcc0], R8 ;  /* 0x000cc00801007387 */ /* 0x0003e20000100c00 */
[----:B------:R-:W-:Y:S02]  /*2e20*/  IMAD.MOV.U32 R22, RZ, RZ, 0x6ebdd3d3 ;  /* 0x6ebdd3d3ff167424 */ /* 0x000fe400078e00ff */
[----:B--2---:R-:W-:Y:S01]  /*2e30*/  IMAD.MOV.U32 R4, RZ, RZ, 0x3bdbe0e0 ;  /* 0x3bdbe0e0ff047424 */ /* 0x004fe200078e00ff */
[----:B------:R-:W-:Y:S01]  /*2e40*/  STL.128 [R1+0x18f0], R28 ;  /* 0x0018f01c01007387 */ /* 0x000fe20000100c00 */
[----:B------:R-:W-:Y:S02]  /*2e50*/  IMAD.MOV.U32 R6, RZ, RZ, 0x56643232 ;  /* 0x56643232ff067424 */ /* 0x000fe400078e00ff */
[----:B---3--:R-:W-:Y:S02]  /*2e60*/  HFMA2 R16, -RZ, RZ, 4384, 0.01617431640625 ;  /* 0x6c482424ff107431 */ /* 0x008fe400000001ff */
[----:B------:R-:W-:Y:S01]  /*2e70*/  IMAD.MOV.U32 R18, RZ, RZ, -0x1b47a3a4 ;  /* 0xe4b85c5cff127424 */ /* 0x000fe200078e00ff */
[----:B------:R2:W-:Y:S01]  /*2e80*/  STL.128 [R1+0xd40], R20 ;  /* 0x000d401401007387 */ /* 0x0005e20000100c00 */
[----:B0-----:R-:W-:-:S03]  /*2e90*/  IMAD.MOV.U32 R12, RZ, RZ, -0x246db6b7 ;  /* 0xdb924949ff0c7424 */ /* 0x001fc600078e00ff */
[----:B------:R0:W-:Y:S01]  /*2ea0*/  STL.128 [R1+0xd00], R4 ;  /* 0x000d000401007387 */ /* 0x0001e20000100c00 */
[----:B------:R-:W-:Y:S01]  /*2eb0*/  IMAD.MOV.U32 R14, RZ, RZ, 0xa0c0606 ;  /* 0x0a0c0606ff0e7424 */ /* 0x000fe200078e00ff */
[----:B-1----:R-:W-:Y:S01]  /*2ec0*/  MOV R8, 0x4e743a3a ;  /* 0x4e743a3a00087802 */ /* 0x002fe20000000f00 */
[----:B------:R-:W-:Y:S01]  /*2ed0*/  IMAD.MOV.U32 R10, RZ, RZ, 0x1e140a0a ;  /* 0x1e140a0aff0a7424 */ /* 0x000fe200078e00ff */
[----:B------:R1:W-:Y:S04]  /*2ee0*/  STL.128 [R1+0xd30], R16 ;  /* 0x000d301001007387 */ /* 0x0003e80000100c00 */
[----:B------:R3:W-:Y:S01]  /*2ef0*/  STL.128 [R1+0xd10], R8 ;  /* 0x000d100801007387 */ /* 0x0007e20000100c00 */
[----:B--2---:R-:W-:Y:S01]  /*2f00*/  MOV R20, 0x596e3737 ;  /* 0x596e373700147802 */ /* 0x004fe20000000f00 */
[----:B------:R-:W-:-:S02]  /*2f10*/  IMAD.MOV.U32 R22, RZ, RZ, -0x48259293 ;  /* 0xb7da6d6dff167424 */ /* 0x000fc400078e00ff */
[----:B------:R2:W-:Y:S01]  /*2f20*/  STL.128 [R1+0xd20], R12 ;  /* 0x000d200c01007387 */ /* 0x0005e20000100c00 */
[----:B0-----:R-:W-:Y:S01]  /*2f30*/  MOV R4, 0xef43acac ;  /* 0xef43acac00047802 */ /* 0x001fe20000000f00 */
[----:B------:R-:W-:Y:S02]  /*2f40*/  IMAD.MOV.U32 R6, RZ, RZ, -0x593b9d9e ;  /* 0xa6c46262ff067424 */ /* 0x000fe400078e00ff */
[----:B------:R0:W-:Y:S01]  /*2f50*/  STL.128 [R1+0xd90], R20 ;  /* 0x000d901401007387 */ /* 0x0001e20000100c00 */
[----:B-1----:R-:W-:-:S03]  /*2f60*/  IMAD.MOV.U32 R16, RZ, RZ, 0x32d5e7e7 ;  /* 0x32d5e7e7ff107424 */ /* 0x002fc600078e00ff */
[----:B------:R1:W-:Y:S01]  /*2f70*/  STL.128 [R1+0xd50], R4 ;  /* 0x000d500401007387 */ /* 0x0003e20000100c00 */
[----:B------:R-:W-:Y:S02]  /*2f80*/  IMAD.MOV.U32 R18, RZ, RZ, 0x438bc8c8 ;  /* 0x438bc8c8ff127424 */ /* 0x000fe400078e00ff */
[----:B---3--:R-:W-:Y:S01]  /*2f90*/  IMAD.MOV.U32 R8, RZ, RZ, -0x57c66e6f ;  /* 0xa8399191ff087424 */ /* 0x008fe200078e00ff */
[----:B------:R-:W-:Y:S01]  /*2fa0*/  STL.128 [R1+0x1900], R32 ;  /* 0x0019002001007387 */ /* 0x000fe20000100c00 */
[----:B------:R-:W-:Y:S02]  /*2fb0*/  IMAD.MOV.U32 R10, RZ, RZ, -0x5bce6a6b ;  /* 0xa4319595ff0a7424 */ /* 0x000fe400078e00ff */
[----:B--2---:R-:W-:Y:S01]  /*2fc0*/  HFMA2 R12, -RZ, RZ, 0.489013671875, -1252 ;  /* 0x37d3e4e4ff0c7431 */ /* 0x004fe200000001ff */
[----:B------:R2:W-:Y:S01]  /*2fd0*/  STL.128 [R1+0xd80], R16 ;  /* 0x000d801001007387 */ /* 0x0005e20000100c00 */
[----:B------:R-:W-:Y:S02]  /*2fe0*/  IMAD.MOV.U32 R14, RZ, RZ, -0x740d8687 ;  /* 0x8bf27979ff0e7424 */ /* 0x000fe400078e00ff */
[----:B0-----:R-:W-:Y:S01]  /*2ff0*/  IMAD.MOV.U32 R20, RZ, RZ, -0x50359a9b ;  /* 0xafca6565ff147424 */ /* 0x001fe200078e00ff */
[----:B------:R0:W-:Y:S01]  /*3000*/  STL.128 [R1+0xd60], R8 ;  /* 0x000d600801007387 */ /* 0x0001e20000100c00 */
[----:B------:R-:W-:-:S02]  /*3010*/  IMAD.MOV.U32 R22, RZ, RZ, -0x710b8586 ;  /* 0x8ef47a7aff167424 */ /* 0x000fc400078e00ff */
[----:B-1----:R-:W-:Y:S01]  /*3020*/  IMAD.MOV.U32 R4, RZ, RZ, -0x73fe7273 ;  /* 0x8c018d8dff047424 */ /* 0x002fe200078e00ff */
[----:B------:R1:W-:Y:S01]  /*3030*/  STL.128 [R1+0xd70], R12 ;  /* 0x000d700c01007387 */ /* 0x0003e20000100c00 */
[----:B------:R-:W-:-:S03]  /*3040*/  IMAD.MOV.U32 R6, RZ, RZ, 0x64b1d5d5 ;  /* 0x64b1d5d5ff067424 */ /* 0x000fc600078e00ff */
[----:B------:R3:W-:Y:S01]  /*3050*/  STL.128 [R1+0xde0], R20 ;  /* 0x000de01401007387 */ /* 0x0007e20000100c00 */
[----:B--2---:R-:W-:Y:S01]  /*3060*/  MOV R16, 0x7f3f4f4 ;  /* 0x07f3f4f400107802 */ /* 0x004fe20000000f00 */
[----:B------:R-:W-:Y:S02]  /*3070*/  IMAD.MOV.U32 R18, RZ, RZ, 0x25cfeaea ;  /* 0x25cfeaeaff127424 */ /* 0x000fe400078e00ff */
[----:B------:R2:W-:Y:S01]  /*3080*/  STL.128 [R1+0xda0], R4 ;  /* 0x000da00401007387 */ /* 0x0005e20000100c00 */
[----:B0-----:R-:W-:Y:S02]  /*3090*/  HFMA2 R8, -RZ, RZ, -52.875, 25.21875 ;  /* 0xd29c4e4eff087431 */ /* 0x001fe400000001ff */
[----:B------:R-:W-:Y:S01]  /*30a0*/  IMAD.MOV.U32 R10, RZ, RZ, -0x1fb65657 ;  /* 0xe049a9a9ff0a7424 */ /* 0x000fe200078e00ff */
[----:B------:R0:W-:Y:S01]  /*30b0*/  STL.128 [R1+0xdd0], R16 ;  /* 0x000dd01001007387 */ /* 0x0001e20000100c00 */
[----:B-1----:R-:W-:Y:S02]  /*30c0*/  IMAD.MOV.U32 R12, RZ, RZ, -0x4b279394 ;  /* 0xb4d86c6cff0c7424 */ /* 0x002fe400078e00ff */
[----:B------:R-:W-:Y:S01]  /*30d0*/  IMAD.MOV.U32 R14, RZ, RZ, -0x553a9aa ;  /* 0xfaac5656ff0e7424 */ /* 0x000fe200078e00ff */
[----:B------:R1:W-:Y:S01]  /*30e0*/  STL.128 [R1+0xdb0], R8 ;  /* 0x000db00801007387 */ /* 0x0003e20000100c00 */
[----:B---3--:R-:W-:-:S02]  /*30f0*/  HFMA2 R20, -RZ, RZ, -7.44921875, -0.2939453125 ;  /* 0xc773b4b4ff147431 */ /* 0x008fc400000001ff */
[----:B------:R-:W-:Y:S01]  /*3100*/  IMAD.MOV.U32 R22, RZ, RZ, 0x5197c6c6 ;  /* 0x5197c6c6ff167424 */ /* 0x000fe200078e00ff */
[----:B------:R3:W-:Y:S01]  /*3110*/  STL.128 [R1+0xdc0], R12 ;  /* 0x000dc00c01007387 */ /* 0x0007e20000100c00 */
[----:B--2---:R-:W-:Y:S02]  /*3120*/  HFMA2 R4, -RZ, RZ, -2702, -0.1043701171875 ;  /* 0xe947aeaeff047431 */ /* 0x004fe400000001ff */
[----:B------:R-:W-:Y:S01]  /*3130*/  IMAD.MOV.U32 R6, RZ, RZ, 0x18100808 ;  /* 0x18100808ff067424 */ /* 0x000fe200078e00ff */
[----:B------:R2:W-:Y:S01]  /*3140*/  STL.128 [R1+0xe30], R20 ;  /* 0x000e301401007387 */ /* 0x0005e20000100c00 */
[----:B0-----:R-:W-:Y:S02]  /*3150*/  IMAD.MOV.U32 R16, RZ, RZ, 0x24381c1c ;  /* 0x24381c1cff107424 */ /* 0x001fe400078e00ff */
[----:B------:R-:W-:Y:S01]  /*3160*/  IMAD.MOV.U32 R18, RZ, RZ, -0xea8595a ;  /* 0xf157a6a6ff127424 */ /* 0x000fe200078e00ff */
[----:B------:R0:W-:Y:S01]  /*3170*/  STL.128 [R1+0xdf0], R4 ;  /* 0x000df00401007387 */ /* 0x0001e20000100c00 */
[----:B-1----:R-:W-:-:S02]  /*3180*/  IMAD.MOV.U32 R8, RZ, RZ, -0x2a904546 ;  /* 0xd56fbabaff087424 */ /* 0x002fc400078e00ff */
[----:B------:R-:W-:Y:S01]  /*3190*/  IMAD.MOV.U32 R10, RZ, RZ, -0x770f8788 ;  /* 0x88f07878ff0a7424 */ /* 0x000fe200078e00ff */
[----:B------:R1:W-:Y:S01]  /*31a0*/  STL.128 [R1+0xe20], R16 ;  /* 0x000e201001007387 */ /* 0x0003e20000100c00 */
[----:B---3--:R-:W-:Y:S01]  /*31b0*/  MOV R12, 0x6f4a2525 ;  /* 0x6f4a2525000c7802 */ /* 0x008fe20000000f00 */
[----:B------:R-:W-:Y:S02]  /*31c0*/  IMAD.MOV.U32 R14, RZ, RZ, 0x725c2e2e ;  /* 0x725c2e2eff0e7424 */ /* 0x000fe400078e00ff */
[----:B------:R3:W-:Y:S01]  /*31d0*/  STL.128 [R1+0xe00], R8 ;  /* 0x000e000801007387 */ /* 0x0007e20000100c00 */
[----:B--2---:R-:W-:Y:S02]  /*31e0*/  IMAD.MOV.U32 R20, RZ, RZ, -0x6f1f8f90 ;  /* 0x90e07070ff147424 */ /* 0x004fe400078e00ff */
[----:B------:R-:W-:Y:S01]  /*31f0*/  IMAD.MOV.U32 R22, RZ, RZ, 0x427c3e3e ;  /* 0x427c3e3eff167424 */ /* 0x000fe200078e00ff */
[----:B------:R2:W-:Y:S01]  /*3200*/  STL.128 [R1+0xe10], R12 ;  /* 0x000e100c01007387 */ /* 0x0005e20000100c00 */
[----:B0-----:R-:W-:-:S02]  /*3210*/  IMAD.MOV.U32 R4, RZ, RZ, 0x23cbe8e8 ;  /* 0x23cbe8e8ff047424 */ /* 0x001fc400078e00ff */
[----:B------:R-:W-:Y:S01]  /*3220*/  IMAD.MOV.U32 R6, RZ, RZ, 0x7ca1dddd ;  /* 0x7ca1ddddff067424 */ /* 0x000fe200078e00ff */
[----:B------:R0:W-:Y:S01]  /*3230*/  STL.128 [R1+0xe80], R20 ;  /* 0x000e801401007387 */ /* 0x0001e20000100c00 */
[----:B-1----:R-:W-:Y:S02]  /*3240*/  HFMA2 R16, -RZ, RZ, -9.2327594757080078125e-05, -0.00023019313812255859375 ;  /* 0x860d8b8bff107431 */ /* 0x002fe400000001ff */
[----:B------:R-:W-:Y:S01]  /*3250*/  IMAD.MOV.U32 R18, RZ, RZ, -0x7af07576 ;  /* 0x850f8a8aff127424 */ /* 0x000fe200078e00ff */
[----:B------:R1:W-:Y:S01]  /*3260*/  STL.128 [R1+0xe40], R4 ;  /* 0x000e400401007387 */ /* 0x0003e20000100c00 */
[----:B---3--:R-:W-:Y:S01]  /*3270*/  MOV R8, 0x9ce87474 ;  /* 0x9ce8747400087802 */ /* 0x008fe20000000f00 */
[----:B------:R-:W-:Y:S02]  /*3280*/  IMAD.MOV.U32 R10, RZ, RZ, 0x213e1f1f ;  /* 0x213e1f1fff0a7424 */ /* 0x000fe400078e00ff */
[----:B------:R3:W-:Y:S01]  /*3290*/  STL.128 [R1+0xe70], R16 ;  /* 0x000e701001007387 */ /* 0x0007e20000100c00 */
[----:B--2---:R-:W-:-:S02]  /*32a0*/  IMAD.MOV.U32 R12, RZ, RZ, -0x2269b4b5 ;  /* 0xdd964b4bff0c7424 */ /* 0x004fc400078e00ff */
[----:B------:R-:W-:Y:S01]  /*32b0*/  IMAD.MOV.U32 R14, RZ, RZ, -0x239e4243 ;  /* 0xdc61bdbdff0e7424 */ /* 0x000fe200078e00ff */
[----:B------:R2:W-:Y:S01]  /*32c0*/  STL.128 [R1+0xe50], R8 ;  /* 0x000e500801007387 */ /* 0x0005e20000100c00 */
[----:B0-----:R-:W-:Y:S01]  /*32d0*/  MOV R20, 0xf9ae5757 ;  /* 0xf9ae575700147802 */ /* 0x001fe20000000f00 */
[----:B------:R-:W-:Y:S02]  /*32e0*/  IMAD.MOV.U32 R22, RZ, RZ, -0x2f964647 ;  /* 0xd069b9b9ff167424 */ /* 0x000fe400078e00ff */
[----:B------:R0:W-:Y:S01]  /*32f0*/  STL.128 [R1+0xe60], R12 ;  /* 0x000e600c01007387 */ /* 0x0001e20000100c00 */
[----:B-1----:R-:W-:Y:S01]  /*3300*/  MOV R4, 0xc471b5b5 ;  /* 0xc471b5b500047802 */ /* 0x002fe20000000f00 */
[----:B------:R-:W-:Y:S02]  /*3310*/  IMAD.MOV.U32 R6, RZ, RZ, -0x5533999a ;  /* 0xaacc6666ff067424 */ /* 0x000fe400078e00ff */
[----:B------:R1:W-:Y:S01]  /*3320*/  STL.128 [R1+0xed0], R20 ;  /* 0x000ed01401007387 */ /* 0x0003e20000100c00 */
[----:B---3--:R-:W-:-:S03]  /*3330*/  IMAD.MOV.U32 R16, RZ, RZ, -0x5c3d9e9f ;  /* 0xa3c26161ff107424 */ /* 0x008fc600078e00ff */
[----:B------:R3:W-:Y:S01]  /*3340*/  STL.128 [R1+0xe90], R4 ;  /* 0x000e900401007387 */ /* 0x0007e20000100c00 */
[----:B------:R-:W-:Y:S02]  /*3350*/  IMAD.MOV.U32 R18, RZ, RZ, 0x5f6a3535 ;  /* 0x5f6a3535ff127424 */ /* 0x000fe400078e00ff */
[----:B--2---:R-:W-:Y:S02]  /*3360*/  IMAD.MOV.U32 R8, RZ, RZ, -0x276fb7b8 ;  /* 0xd8904848ff087424 */ /* 0x004fe400078e00ff */
[----:B------:R-:W-:Y:S01]  /*3370*/  IMAD.MOV.U32 R10, RZ, RZ, 0x5060303 ;  /* 0x05060303ff0a7424 */ /* 0x000fe200078e00ff */
[----:B------:R2:W-:Y:S01]  /*3380*/  STL.128 [R1+0xec0], R16 ;  /* 0x000ec01001007387 */ /* 0x0005e20000100c00 */
[----:B0-----:R-:W-:Y:S02]  /*3390*/  HFMA2 R12, -RZ, RZ, 2.9981136322021484375e-05, -28512 ;  /* 0x01f7f6f6ff0c7431 */ /* 0x001fe400000001ff */
[----:B------:R-:W-:Y:S01]  /*33a0*/  IMAD.MOV.U32 R14, RZ, RZ, 0x121c0e0e ;  /* 0x121c0e0eff0e7424 */ /* 0x000fe200078e00ff */
[----:B------:R0:W-:Y:S01]  /*33b0*/  STL.128 [R1+0xea0], R8 ;  /* 0x000ea00801007387 */ /* 0x0001e20000100c00 */
[----:B-1----:R-:W-:-:S02]  /*33c0*/  IMAD.MOV.U32 R20, RZ, RZ, -0x442d9697 ;  /* 0xbbd26969ff147424 */ /* 0x002fc400078e00ff */
[----:B------:R-:W-:Y:S01]  /*33d0*/  IMAD.MOV.U32 R22, RZ, RZ, 0x70a9d9d9 ;  /* 0x70a9d9d9ff167424 */ /* 0x000fe200078e00ff */
[----:B------:R1:W-:Y:S01]  /*33e0*/  STL.128 [R1+0xeb0], R12 ;  /* 0x000eb00c01007387 */ /* 0x0003e20000100c00 */
[----:B---3--:R-:W-:Y:S02]  /*33f0*/  IMAD.MOV.U32 R4, RZ, RZ, -0x6ee8797a ;  /* 0x91178686ff047424 */ /* 0x008fe400078e00ff */
[----:B------:R-:W-:Y:S01]  /*3400*/  IMAD.MOV.U32 R6, RZ, RZ, 0x5899c1c1 ;  /* 0x5899c1c1ff067424 */ /* 0x000fe200078e00ff */
[----:B------:R3:W-:Y:S01]  /*3410*/  STL.128 [R1+0xf20], R20 ;  /* 0x000f201401007387 */ /* 0x0007e20000100c00 */
[----:B--2---:R-:W-:Y:S01]  /*3420*/  MOV R16, 0xb32b9898 ;  /* 0xb32b989800107802 */ /* 0x004fe20000000f00 */
[----:B------:R-:W-:Y:S02]  /*3430*/  IMAD.MOV.U32 R18, RZ, RZ, 0x33221111 ;  /* 0x33221111ff127424 */ /* 0x000fe400078e00ff */
[----:B------:R2:W-:Y:S01]  /*3440*/  STL.128 [R1+0xee0], R4 ;  /* 0x000ee00401007387 */ /* 0x0005e20000100c00 */
[----:B0-----:R-:W-:-:S02]  /*3450*/  HFMA2 R8, -RZ, RZ, 0.028228759765625, 0.004993438720703125 ;  /* 0x273a1d1dff087431 */ /* 0x001fc400000001ff */
[----:B------:R-:W-:Y:S01]  /*3460*/  IMAD.MOV.U32 R10, RZ, RZ, -0x46d86162 ;  /* 0xb9279e9eff0a7424 */ /* 0x000fe200078e00ff */
[----:B------:R0:W-:Y:S01]  /*3470*/  STL.128 [R1+0xf10], R16 ;  /* 0x000f101001007387 */ /* 0x0001e20000100c00 */
[----:B-1----:R-:W-:Y:S02]  /*3480*/  IMAD.MOV.U32 R12, RZ, RZ, 0x38d9e1e1 ;  /* 0x38d9e1e1ff0c7424 */ /* 0x002fe400078e00ff */
[----:B------:R-:W-:Y:S01]  /*3490*/  IMAD.MOV.U32 R14, RZ, RZ, 0x13ebf8f8 ;  /* 0x13ebf8f8ff0e7424 */ /* 0x000fe200078e00ff */
[----:B------:R1:W-:Y:S01]  /*34a0*/  STL.128 [R1+0xef0], R8 ;  /* 0x000ef00801007387 */ /* 0x0003e20000100c00 */
[----:B---3--:R-:W-:Y:S02]  /*34b0*/  HFMA2 R20, -RZ, RZ, 35328, 0.032470703125 ;  /* 0x78502828ff147431 */ /* 0x008fe400000001ff */
[----:B------:R-:W-:Y:S01]  /*34c0*/  IMAD.MOV.U32 R22, RZ, RZ, 0x7aa5dfdf ;  /* 0x7aa5dfdfff167424 */ /* 0x000fe200078e00ff */
[----:B------:R3:W-:Y:S01]  /*34d0*/  STL.128 [R1+0xf00], R12 ;  /* 0x000f000c01007387 */ /* 0x0007e20000100c00 */
[----:B--2---:R-:W-:-:S02]  /*34e0*/  HFMA2 R4, -RZ, RZ, -0.00015342235565185546875, -0.000400066375732421875 ;  /* 0x89078e8eff047431 */ /* 0x004fc400000001ff */
[----:B------:R-:W-:Y:S01]  /*34f0*/  IMAD.MOV.U32 R6, RZ, RZ, -0x58cc6b6c ;  /* 0xa7339494ff067424 */ /* 0x000fe200078e00ff */
[----:B------:R2:W-:Y:S01]  /*3500*/  STL.128 [R1+0xf70], R20 ;  /* 0x000f701401007387 */ /* 0x0005e20000100c00 */
[----:B0-----:R-:W-:Y:S02]  /*3510*/  IMAD.MOV.U32 R16, RZ, RZ, 0x4987cece ;  /* 0x4987ceceff107424 */ /* 0x001fe400078e00ff */
[----:B------:R-:W-:Y:S01]  /*3520*/  IMAD.MOV.U32 R18, RZ, RZ, -0x55aaab ;  /* 0xffaa5555ff127424 */ /* 0x000fe200078e00ff */
[----:B------:R0:W-:Y:S01]  /*3530*/  STL.128 [R1+0xf30], R4 ;  /* 0x000f300401007387 */ /* 0x0001e20000100c00 */
[----:B-1----:R-:W-:Y:S02]  /*3540*/  IMAD.MOV.U32 R8, RZ, RZ, -0x49d26465 ;  /* 0xb62d9b9bff087424 */ /* 0x002fe400078e00ff */
[----:B------:R-:W-:Y:S01]  /*3550*/  IMAD.MOV.U32 R10, RZ, RZ, 0x223c1e1e ;  /* 0x223c1e1eff0a7424 */ /* 0x000fe200078e00ff */
[----:B------:R1:W-:Y:S01]  /*3560*/  STL.128 [R1+0xf60], R16 ;  /* 0x000f601001007387 */ /* 0x0003e20000100c00 */
[----:B---3--:R-:W-:Y:S01]  /*3570*/  MOV R12, 0x92158787 ;  /* 0x92158787000c7802 */ /* 0x008fe20000000f00 */
[----:B------:R-:W-:-:S02]  /*3580*/  IMAD.MOV.U32 R14, RZ, RZ, 0x20c9e9e9 ;  /* 0x20c9e9e9ff0e7424 */ /* 0x000fc400078e00ff */
[----:B------:R3:W-:Y:S01]  /*3590*/  STL.128 [R1+0xf40], R8 ;  /* 0x000f400801007387 */ /* 0x0007e20000100c00 */
[----:B--2---:R-:W-:Y:S02]  /*35a0*/  IMAD.MOV.U32 R20, RZ, RZ, -0x3c7dbebf ;  /* 0xc3824141ff147424 */ /* 0x004fe400078e00ff */
[----:B------:R-:W-:Y:S01]  /*35b0*/  IMAD.MOV.U32 R22, RZ, RZ, -0x4fd66667 ;  /* 0xb0299999ff167424 */ /* 0x000fe200078e00ff */
[----:B------:R2:W-:Y:S01]  /*35c0*/  STL.128 [R1+0xf50], R12 ;  /* 0x000f500c01007387 */ /* 0x0005e20000100c00 */
[----:B0-----:R-:W-:Y:S02]  /*35d0*/  IMAD.MOV.U32 R4, RZ, RZ, -0x70fc7374 ;  /* 0x8f038c8cff047424 */ /* 0x001fe400078e00ff */
[----:B------:R-:W-:Y:S01]  /*35e0*/  IMAD.MOV.U32 R6, RZ, RZ, -0x7a65e5f ;  /* 0xf859a1a1ff067424 */ /* 0x000fe200078e00ff */
[----:B------:R0:W-:Y:S01]  /*35f0*/  STL.128 [R1+0xfc0], R20 ;  /* 0x000fc01401007387 */ /* 0x0001e20000100c00 */
[----:B-1----:R-:W-:Y:S02]  /*3600*/  HFMA2 R16, -RZ, RZ, -6.515625, 3.12890625 ;  /* 0xc6844242ff107431 */ /* 0x002fe400000001ff */
[----:B------:R-:W-:Y:S01]  /*3610*/  IMAD.MOV.U32 R18, RZ, RZ, -0x472f9798 ;  /* 0xb8d06868ff127424 */ /* 0x000fe200078e00ff */
[----:B------:R1:W-:Y:S01]  /*3620*/  STL.128 [R1+0xf80], R4 ;  /* 0x000f800401007387 */ /* 0x0003e20000100c00 */
[----:B---3--:R-:W-:Y:S01]  /*3630*/  MOV R8, 0x80098989 ;  /* 0x8009898900087802 */ /* 0x008fe20000000f00 */
[----:B------:R-:W-:-:S02]  /*3640*/  IMAD.MOV.U32 R10, RZ, RZ, 0x171a0d0d ;  /* 0x171a0d0dff0a7424 */ /* 0x000fc400078e00ff */
[----:B------:R3:W-:Y:S01]  /*3650*/  STL.128 [R1+0xfb0], R16 ;  /* 0x000fb01001007387 */ /* 0x0007e20000100c00 */
[----:B--2---:R-:W-:Y:S02]  /*3660*/  IMAD.MOV.U32 R12, RZ, RZ, -0x259a4041 ;  /* 0xda65bfbfff0c7424 */ /* 0x004fe400078e00ff */
[----:B------:R-:W-:Y:S01]  /*3670*/  IMAD.MOV.U32 R14, RZ, RZ, 0x31d7e6e6 ;  /* 0x31d7e6e6ff0e7424 */ /* 0x000fe200078e00ff */
[----:B------:R2:W-:Y:S01]  /*3680*/  STL.128 [R1+0xf90], R8 ;  /* 0x000f900801007387 */ /* 0x0005e20000100c00 */
[----:B0-----:R-:W-:Y:S02]  /*3690*/  IMAD.MOV.U32 R20, RZ, RZ, 0x7799ee77 ;  /* 0x7799ee77ff147424 */ /* 0x001fe400078e00ff */
[----:B------:R-:W-:Y:S01]  /*36a0*/  IMAD.MOV.U32 R22, RZ, RZ, 0x7b8df67b ;  /* 0x7b8df67bff167424 */ /* 0x000fe200078e00ff */
[----:B------:R0:W-:Y:S01]  /*36b0*/  STL.128 [R1+0xfa0], R12 ;  /* 0x000fa00c01007387 */ /* 0x0001e20000100c00 */
[----:B-1----:R-:W-:Y:S01]  /*36c0*/  MOV R4, 0x775a2d2d ;  /* 0x775a2d2d00047802 */ /* 0x002fe20000000f00 */
[----:B------:R-:W-:-:S02]  /*36d0*/  IMAD.MOV.U32 R6, RZ, RZ, 0x111e0f0f ;  /* 0x111e0f0fff067424 */ /* 0x000fc400078e00ff */
[----:B------:R1:W-:Y:S01]  /*36e0*/  STL.128 [R1+0x1010], R20 ;  /* 0x0010101401007387 */ /* 0x0003e20000100c00 */
[----:B---3--:R-:W-:Y:S01]  /*36f0*/  IMAD.MOV.U32 R16, RZ, RZ, 0x63a5c663 ;  /* 0x63a5c663ff107424 */ /* 0x008fe200078e00ff */
[----:B------:R-:W-:Y:S02]  /*3700*/  MOV R18, 0x7c84f87c ;  /* 0x7c84f87c00127802 */ /* 0x000fe40000000f00 */
[----:B------:R3:W-:Y:S01]  /*3710*/  STL.128 [R1+0xfd0], R4 ;  /* 0x000fd00401007387 */ /* 0x0007e20000100c00 */
[----:B--2---:R-:W-:-:S03]  /*3720*/  IMAD.MOV.U32 R8, RZ, RZ, -0x34844f50 ;  /* 0xcb7bb0b0ff087424 */ /* 0x004fc600078e00ff */
[----:B------:R2:W-:Y:S01]  /*3730*/  STL.128 [R1+0x1000], R16 ;  /* 0x0010001001007387 */ /* 0x0005e20000100c00 */
[----:B------:R-:W-:Y:S02]  /*3740*/  IMAD.MOV.U32 R10, RZ, RZ, -0x357abac ;  /* 0xfca85454ff0a7424 */ /* 0x000fe400078e00ff */
[----:B0-----:R-:W-:Y:S02]  /*3750*/  HFMA2 R12, -RZ, RZ, -102.8125, -0.96630859375 ;  /* 0xd66dbbbbff0c7431 */ /* 0x001fe400000001ff */
[----:B------:R-:W-:Y:S01]  /*3760*/  IMAD.MOV.U32 R14, RZ, RZ, 0x3a2c1616 ;  /* 0x3a2c1616ff0e7424 */ /* 0x000fe200078e00ff */
[----:B------:R0:W-:Y:S01]  /*3770*/  STL.128 [R1+0xfe0], R8 ;  /* 0x000fe00801007387 */ /* 0x0001e20000100c00 */
[----:B-1----:R-:W-:Y:S02]  /*3780*/  HFMA2 R22, -RZ, RZ, -118.125, -0.364990234375 ;  /* 0xd762b5d7ff167431 */ /* 0x002fe400000001ff */
[----:B------:R-:W-:Y:S01]  /*3790*/  IMAD.MOV.U32 R20, RZ, RZ, -0x1e61802 ;  /* 0xfe19e7feff147424 */ /* 0x000fe200078e00ff */
[----:B------:R1:W-:Y:S01]  /*37a0*/  STL.128 [R1+0xff0], R12 ;  /* 0x000ff00c01007387 */ /* 0x0003e20000100c00 */
[----:B---3--:R-:W-:Y:S01]  /*37b0*/  MOV R4, 0xf20dfff2 ;  /* 0xf20dfff200047802 */ /* 0x008fe20000000f00 */
[----:B------:R-:W-:-:S02]  /*37c0*/  IMAD.MOV.U32 R6, RZ, RZ, 0x6bbdd66b ;  /* 0x6bbdd66bff067424 */ /* 0x000fc400078e00ff */
[----:B------:R3:W-:Y:S01]  /*37d0*/  STL.128 [R1+0x1060], R20 ;  /* 0x0010601401007387 */ /* 0x0007e20000100c00 */
[----:B--2---:R-:W-:Y:S01]  /*37e0*/  MOV R16, 0x67a9ce67 ;  /* 0x67a9ce6700107802 */ /* 0x004fe20000000f00 */
[----:B------:R-:W-:Y:S02]  /*37f0*/  IMAD.MOV.U32 R18, RZ, RZ, 0x2b7d562b ;  /* 0x2b7d562bff127424 */ /* 0x000fe400078e00ff */
[----:B------:R2:W-:Y:S01]  /*3800*/  STL.128 [R1+0x1020], R4 ;  /* 0x0010200401007387 */ /* 0x0005e20000100c00 */
[----:B0-----:R-:W-:Y:S02]  /*3810*/  HFMA2 R10, -RZ, RZ, -5.328125, -0.000704288482666015625 ;  /* 0xc55491c5ff0a7431 */ /* 0x001fe400000001ff */
[----:B------:R-:W-:Y:S01]  /*3820*/  IMAD.MOV.U32 R8, RZ, RZ, 0x6fb1de6f ;  /* 0x6fb1de6fff087424 */ /* 0x000fe200078e00ff */
[----:B------:R0:W-:Y:S01]  /*3830*/  STL.128 [R1+0x1050], R16 ;  /* 0x0010501001007387 */ /* 0x0001e20000100c00 */
[----:B-1----:R-:W-:Y:S02]  /*3840*/  IMAD.MOV.U32 R12, RZ, RZ, 0x30506030 ;  /* 0x30506030ff0c7424 */ /* 0x002fe400078e00ff */
[----:B------:R-:W-:Y:S01]  /*3850*/  IMAD.MOV.U32 R14, RZ, RZ, 0x1030201 ;  /* 0x01030201ff0e7424 */ /* 0x000fe200078e00ff */
[----:B------:R1:W-:Y:S01]  /*3860*/  STL.128 [R1+0x1030], R8 ;  /* 0x0010300801007387 */ /* 0x0003e20000100c00 */
[----:B---3--:R-:W-:-:S02]  /*3870*/  HFMA2 R20, -RZ, RZ, 7.78515625, -0.0003831386566162109375 ;  /* 0x47c98e47ff147431 */ /* 0x008fc400000001ff */
[----:B------:R-:W-:Y:S01]  /*3880*/  IMAD.MOV.U32 R22, RZ, RZ, -0xff40410 ;  /* 0xf00bfbf0ff167424 */ /* 0x000fe200078e00ff */
[----:B------:R3:W-:Y:S01]  /*3890*/  STL.128 [R1+0x1040], R12 ;  /* 0x0010400c01007387 */ /* 0x0007e20000100c00 */
[----:B--2---:R-:W-:Y:S02]  /*38a0*/  IMAD.MOV.U32 R4, RZ, RZ, -0x5419b255 ;  /* 0xabe64dabff047424 */ /* 0x004fe400078e00ff */
[----:B------:R-:W-:Y:S01]  /*38b0*/  IMAD.MOV.U32 R6, RZ, RZ, 0x769aec76 ;  /* 0x769aec76ff067424 */ /* 0x000fe200078e00ff */
[----:B------:R2:W-:Y:S01]  /*38c0*/  STL.128 [R1+0x10b0], R20 ;  /* 0x0010b01401007387 */ /* 0x0005e20000100c00 */
[----:B0-----:R-:W-:Y:S02]  /*38d0*/  IMAD.MOV.U32 R16, RZ, RZ, -0x5ea1006 ;  /* 0xfa15effaff107424 */ /* 0x001fe400078e00ff */
[----:B------:R-:W-:Y:S01]  /*38e0*/  IMAD.MOV.U32 R18, RZ, RZ, 0x59ebb259 ;  /* 0x59ebb259ff127424 */ /* 0x000fe200078e00ff */
[----:B------:R0:W-:Y:S01]  /*38f0*/  STL.128 [R1+0x1070], R4 ;  /* 0x0010700401007387 */ /* 0x0001e20000100c00 */
[----:B-1----:R-:W-:Y:S01]  /*3900*/  MOV R8, 0xca458fca ;  /* 0xca458fca00087802 */ /* 0x002fe20000000f00 */
[----:B------:R-:W-:-:S02]  /*3910*/  IMAD.MOV.U32 R10, RZ, RZ, -0x7d62e07e ;  /* 0x829d1f82ff0a7424 */ /* 0x000fc400078e00ff */
[----:B------:R1:W-:Y:S01]  /*3920*/  STL.128 [R1+0x10a0], R16 ;  /* 0x0010a01001007387 */ /* 0x0003e20000100c00 */
[----:B---3--:R-:W-:Y:S01]  /*3930*/  IMAD.MOV.U32 R12, RZ, RZ, -0x36bf7637 ;  /* 0xc94089c9ff0c7424 */ /* 0x008fe200078e00ff */
[----:B------:R-:W-:Y:S02]  /*3940*/  MOV R14, 0x7d87fa7d ;  /* 0x7d87fa7d000e7802 */ /* 0x000fe40000000f00 */
[----:B------:R3:W-:Y:S01]  /*3950*/  STL.128 [R1+0x1080], R8 ;  /* 0x0010800801007387 */ /* 0x0007e20000100c00 */
[----:B--2---:R-:W-:Y:S02]  /*3960*/  IMAD.MOV.U32 R20, RZ, RZ, -0x483d8a49 ;  /* 0xb7c275b7ff147424 */ /* 0x004fe400078e00ff */
[----:B------:R-:W-:Y:S01]  /*3970*/  IMAD.MOV.U32 R22, RZ, RZ, -0x2e31e03 ;  /* 0xfd1ce1fdff167424 */ /* 0x000fe200078e00ff */
[----:B------:R2:W-:Y:S01]  /*3980*/  STL.128 [R1+0x1090], R12 ;  /* 0x0010900c01007387 */ /* 0x0005e20000100c00 */
[----:B0-----:R-:W-:Y:S01]  /*3990*/  IMAD.MOV.U32 R4, RZ, RZ, -0x5213be53 ;  /* 0xadec41adff047424 */ /* 0x001fe200078e00ff */
[----:B------:R-:W-:-:S02]  /*39a0*/  MOV R6, 0xd467b3d4 ;  /* 0xd467b3d400067802 */ /* 0x000fc40000000f00 */
[----:B------:R0:W-:Y:S01]  /*39b0*/  STL.128 [R1+0x1100], R20 ;  /* 0x0011001401007387 */ /* 0x0001e20000100c00 */
[----:B-1----:R-:W-:Y:S01]  /*39c0*/  IMAD.MOV.U32 R16, RZ, RZ, 0x7296e472 ;  /* 0x7296e472ff107424 */ /* 0x002fe200078e00ff */
[----:B------:R-:W-:Y:S02]  /*39d0*/  MOV R18, 0xc05b9bc0 ;  /* 0xc05b9bc000127802 */ /* 0x000fe40000000f00 */
[----:B------:R1:W-:Y:S01]  /*39e0*/  STL.128 [R1+0x10c0], R4 ;  /* 0x0010c00401007387 */ /* 0x0003e20000100c00 */
[----:B---3--:R-:W-:Y:S02]  /*39f0*/  IMAD.MOV.U32 R8, RZ, RZ, -0x5d02a05e ;  /* 0xa2fd5fa2ff087424 */ /* 0x008fe400078e00ff */
[----:B------:R-:W-:Y:S01]  /*3a00*/  IMAD.MOV.U32 R10, RZ, RZ, -0x5015ba51 ;  /* 0xafea45afff0a7424 */ /* 0x000fe200078e00ff */
[----:B------:R3:W-:Y:S01]  /*3a10*/  STL.128 [R1+0x10f0], R16 ;  /* 0x0010f01001007387 */ /* 0x0007e20000100c00 */
[----:B--2---:R-:W-:Y:S02]  /*3a20*/  HFMA2 R12, -RZ, RZ, -0.004634857177734375, 0.014862060546875 ;  /* 0x9cbf239cff0c7431 */ /* 0x004fe400000001ff */
[----:B------:R-:W-:Y:S01]  /*3a30*/  IMAD.MOV.U32 R14, RZ, RZ, -0x5b08ac5c ;  /* 0xa4f753a4ff0e7424 */ /* 0x000fe200078e00ff */
[----:B------:R2:W-:Y:S01]  /*3a40*/  STL.128 [R1+0x10d0], R8 ;  /* 0x0010d00801007387 */ /* 0x0005e20000100c00 */
[----:B0-----:R-:W-:Y:S01]  /*3a50*/  IMAD.MOV.U32 R20, RZ, RZ, -0x1acb2e1b ;  /* 0xe534d1e5ff147424 */ /* 0x001fe200078e00ff */
[----:B------:R-:W-:-:S02]  /*3a60*/  MOV R22, 0xf108f9f1 ;  /* 0xf108f9f100167802 */ /* 0x000fc40000000f00 */
[----:B------:R0:W-:Y:S01]  /*3a70*/  STL.128 [R1+0x10e0], R12 ;  /* 0x0010e00c01007387 */ /* 0x0001e20000100c00 */
[----:B-1----:R-:W-:Y:S02]  /*3a80*/  HFMA2 R4, -RZ, RZ, -0.00093746185302734375, 1.3935546875 ;  /* 0x93ae3d93ff047431 */ /* 0x002fe400000001ff */
[----:B------:R-:W-:Y:S01]  /*3a90*/  IMAD.MOV.U32 R6, RZ, RZ, 0x266a4c26 ;  /* 0x266a4c26ff067424 */ /* 0x000fe200078e00ff */
[----:B------:R1:W-:Y:S01]  /*3aa0*/  STL.128 [R1+0x1150], R20 ;  /* 0x0011501401007387 */ /* 0x0003e20000100c00 */
[----:B---3--:R-:W-:Y:S02]  /*3ab0*/  HFMA2 R16, -RZ, RZ, 0.2724609375, 2152 ;  /* 0x345c6834ff107431 */ /* 0x008fe400000001ff */
[----:B------:R-:W-:Y:S01]  /*3ac0*/  IMAD.MOV.U32 R18, RZ, RZ, -0x5a0bae5b ;  /* 0xa5f451a5ff127424 */ /* 0x000fe200078e00ff */
[----:B------:R3:W-:Y:S01]  /*3ad0*/  STL.128 [R1+0x1110], R4 ;  /* 0x0011100401007387 */ /* 0x0007e20000100c00 */
[----:B--2---:R-:W-:Y:S01]  /*3ae0*/  IMAD.MOV.U32 R8, RZ, RZ, 0x365a6c36 ;  /* 0x365a6c36ff087424 */ /* 0x004fe200078e00ff */
[----:B------:R-:W-:-:S02]  /*3af0*/  MOV R10, 0x3f417e3f ;  /* 0x3f417e3f000a7802 */ /* 0x000fc40000000f00 */
[----:B------:R2:W-:Y:S01]  /*3b00*/  STL.128 [R1+0x1140], R16 ;  /* 0x0011401001007387 */ /* 0x0005e20000100c00 */
[----:B0-----:R-:W-:-:S03]  /*3b10*/  IMAD.MOV.U32 R12, RZ, RZ, -0x8fd0a09 ;  /* 0xf702f5f7ff0c7424 */ /* 0x001fc600078e00ff */
[----:B------:R0:W-:Y:S01]  /*3b20*/  STL.128 [R1+0x1120], R8 ;  /* 0x0011200801007387 */ /* 0x0001e20000100c00 */
[----:B------:R-:W-:Y:S02]  /*3b30*/  IMAD.MOV.U32 R14, RZ, RZ, -0x33b07c34 ;  /* 0xcc4f83ccff0e7424 */ /* 0x000fe400078e00ff */
[----:B-1----:R-:W-:Y:S02]  /*3b40*/  HFMA2 R20, -RZ, RZ, 0.0020294189453125, 0.1279296875 ;  /* 0x18283018ff147431 */ /* 0x002fe400000001ff */
[----:B------:R-:W-:Y:S01]  /*3b50*/  IMAD.MOV.U32 R22, RZ, RZ, -0x695ec86a ;  /* 0x96a13796ff167424 */ /* 0x000fe200078e00ff */
[----:B------:R1:W-:Y:S01]  /*3b60*/  STL.128 [R1+0x1130], R12 ;  /* 0x0011300c01007387 */ /* 0x0003e20000100c00 */
[----:B---3--:R-:W-:Y:S02]  /*3b70*/  IMAD.MOV.U32 R4, RZ, RZ, 0x7193e271 ;  /* 0x7193e271ff047424 */ /* 0x008fe400078e00ff */
[----:B------:R-:W-:Y:S01]  /*3b80*/  IMAD.MOV.U32 R6, RZ, RZ, -0x278c5428 ;  /* 0xd873abd8ff067424 */ /* 0x000fe200078e00ff */
[----:B------:R3:W-:Y:S01]  /*3b90*/  STL.128 [R1+0x11a0], R20 ;  /* 0x0011a01401007387 */ /* 0x0007e20000100c00 */
[----:B--2---:R-:W-:-:S02]  /*3ba0*/  IMAD.MOV.U32 R16, RZ, RZ, 0x23654623 ;  /* 0x23654623ff107424 */ /* 0x004fc400078e00ff */
[----:B------:R-:W-:Y:S01]  /*3bb0*/  IMAD.MOV.U32 R18, RZ, RZ, -0x3ca1623d ;  /* 0xc35e9dc3ff127424 */ /* 0x000fe200078e00ff */
[----:B------:R2:W-:Y:S01]  /*3bc0*/  STL.128 [R1+0x1160], R4 ;  /* 0x0011600401007387 */ /* 0x0005e20000100c00 */
[----:B0-----:R-:W-:Y:S02]  /*3bd0*/  HFMA2 R8, -RZ, RZ, 0.1663818359375, 792.5 ;  /* 0x31536231ff087431 */ /* 0x001fe400000001ff */
[----:B------:R-:W-:Y:S01]  /*3be0*/  IMAD.MOV.U32 R10, RZ, RZ, 0x153f2a15 ;  /* 0x153f2a15ff0a7424 */ /* 0x000fe200078e00ff */
[----:B------:R0:W-:Y:S01]  /*3bf0*/  STL.128 [R1+0x1190], R16 ;  /* 0x0011901001007387 */ /* 0x0001e20000100c00 */
[----:B-1----:R-:W-:Y:S01]  /*3c00*/  IMAD.MOV.U32 R12, RZ, RZ, 0x40c0804 ;  /* 0x040c0804ff0c7424 */ /* 0x002fe200078e00ff */
[----:B------:R-:W-:Y:S02]  /*3c10*/  MOV R14, 0xc75295c7 ;  /* 0xc75295c7000e7802 */ /* 0x000fe40000000f00 */
[----:B------:R1:W-:Y:S01]  /*3c20*/  STL.128 [R1+0x1170], R8 ;  /* 0x0011700801007387 */ /* 0x0003e20000100c00 */
[----:B---3--:R-:W-:-:S02]  /*3c30*/  IMAD.MOV.U32 R20, RZ, RZ, -0x4d32804e ;  /* 0xb2cd7fb2ff147424 */ /* 0x008fc400078e00ff */
[----:B------:R-:W-:Y:S01]  /*3c40*/  IMAD.MOV.U32 R22, RZ, RZ, 0x759fea75 ;  /* 0x759fea75ff167424 */ /* 0x000fe200078e00ff */
[----:B------:R3:W-:Y:S01]  /*3c50*/  STL.128 [R1+0x1180], R12 ;  /* 0x0011800c01007387 */ /* 0x0007e20000100c00 */
[----:B--2---:R-:W-:Y:S01]  /*3c60*/  IMAD.MOV.U32 R4, RZ, RZ, 0x50f0a05 ;  /* 0x050f0a05ff047424 */ /* 0x004fe200078e00ff */
[----:B------:R-:W-:Y:S02]  /*3c70*/  MOV R6, 0x9ab52f9a ;  /* 0x9ab52f9a00067802 */ /* 0x000fe40000000f00 */
[----:B------:R2:W-:Y:S01]  /*3c80*/  STL.128 [R1+0x11f0], R20 ;  /* 0x0011f01401007387 */ /* 0x0005e20000100c00 */
[----:B0-----:R-:W-:Y:S01]  /*3c90*/  IMAD.MOV.U32 R16, RZ, RZ, -0x14d93215 ;  /* 0xeb26cdebff107424 */ /* 0x001fe200078e00ff */
[----:B------:R-:W-:Y:S02]  /*3ca0*/  MOV R18, 0x27694e27 ;  /* 0x27694e2700127802 */ /* 0x000fe40000000f00 */
[----:B------:R0:W-:Y:S01]  /*3cb0*/  STL.128 [R1+0x11b0], R4 ;  /* 0x0011b00401007387 */ /* 0x0001e20000100c00 */
[----:B-1----:R-:W-:-:S03]  /*3cc0*/  IMAD.MOV.U32 R8, RZ, RZ, 0x7090e07 ;  /* 0x07090e07ff087424 */ /* 0x002fc600078e00ff */
[----:B------:R1:W-:Y:S01]  /*3cd0*/  STL.128 [R1+0x11e0], R16 ;  /* 0x0011e01001007387 */ /* 0x0003e20000100c00 */
[----:B------:R-:W-:Y:S02]  /*3ce0*/  IMAD.MOV.U32 R10, RZ, RZ, 0x12362412 ;  /* 0x12362412ff0a7424 */ /* 0x000fe400078e00ff */
[----:B---3--:R-:W-:Y:S02]  /*3cf0*/  HFMA2 R12, -RZ, RZ, -9.238719940185546875e-06, 0.003662109375 ;  /* 0x809b1b80ff0c7431 */ /* 0x008fe400000001ff */
[----:B------:R-:W-:Y:S01]  /*3d00*/  IMAD.MOV.U32 R14, RZ, RZ, -0x1dc2201e ;  /* 0xe23ddfe2ff0e7424 */ /* 0x000fe200078e00ff */
[----:B------:R3:W-:Y:S01]  /*3d10*/  STL.128 [R1+0x11c0], R8 ;  /* 0x0011c00801007387 */ /* 0x0007e20000100c00 */
[----:B--2---:R-:W-:Y:S01]  /*3d20*/  IMAD.MOV.U32 R20, RZ, RZ, 0x52f6a452 ;  /* 0x52f6a452ff147424 */ /* 0x004fe200078e00ff */
[----:B------:R-:W-:Y:S02]  /*3d30*/  MOV R22, 0x3b4d763b ;  /* 0x3b4d763b00167802 */ /* 0x000fe40000000f00 */
[----:B------:R2:W-:Y:S01]  /*3d40*/  STL.128 [R1+0x11d0], R12 ;  /* 0x0011d00c01007387 */ /* 0x0005e20000100c00 */
[----:B0-----:R-:W-:-:S02]  /*3d50*/  HFMA2 R4, -RZ, RZ, 0.00015580654144287109375, 0.000736713409423828125 ;  /* 0x091b1209ff047431 */ /* 0x001fc400000001ff */
[----:B------:R-:W-:Y:S01]  /*3d60*/  IMAD.MOV.U32 R6, RZ, RZ, -0x7c61e27d ;  /* 0x839e1d83ff067424 */ /* 0x000fe200078e00ff */
[----:B------:R0:W-:Y:S01]  /*3d70*/  STL.128 [R1+0x1240], R20 ;  /* 0x0012401401007387 */ /* 0x0001e20000100c00 */
[----:B-1----:R-:W-:Y:S02]  /*3d80*/  HFMA2 R16, -RZ, RZ, 221.75, -0.27197265625 ;  /* 0x5aeeb45aff107431 */ /* 0x002fe400000001ff */
[----:B------:R-:W-:Y:S01]  /*3d90*/  IMAD.MOV.U32 R18, RZ, RZ, -0x5f04a460 ;  /* 0xa0fb5ba0ff127424 */ /* 0x000fe200078e00ff */
[----:B------:R1:W-:Y:S01]  /*3da0*/  STL.128 [R1+0x1200], R4 ;  /* 0x0012000401007387 */ /* 0x0003e20000100c00 */
[----:B---3--:R-:W-:Y:S01]  /*3db0*/  IMAD.MOV.U32 R8, RZ, RZ, 0x2c74582c ;  /* 0x2c74582cff087424 */ /* 0x008fe200078e00ff */
[----:B------:R-:W-:Y:S02]  /*3dc0*/  MOV R10, 0x1a2e341a ;  /* 0x1a2e341a000a7802 */ /* 0x000fe40000000f00 */
[----:B------:R3:W-:Y:S01]  /*3dd0*/  STL.128 [R1+0x1230], R16 ;  /* 0x0012301001007387 */ /* 0x0007e20000100c00 */
[----:B--2---:R-:W-:-:S03]  /*3de0*/  IMAD.MOV.U32 R12, RZ, RZ, 0x1b2d361b ;  /* 0x1b2d361bff0c7424 */ /* 0x004fc600078e00ff */
[----:B------:R2:W-:Y:S01]  /*3df0*/  STL.128 [R1+0x1210], R8 ;  /* 0x0012100801007387 */ /* 0x0005e20000100c00 */
[----:B------:R-:W-:Y:S02]  /*3e00*/  IMAD.MOV.U32 R14, RZ, RZ, 0x6eb2dc6e ;  /* 0x6eb2dc6eff0e7424 */ /* 0x000fe400078e00ff */
[----:B0-----:R-:W-:Y:S01]  /*3e10*/  HFMA2 R22, -RZ, RZ, -5296, -2.962890625 ;  /* 0xed2cc1edff167431 */ /* 0x001fe200000001ff */
[----:B------:R-:W-:Y:S02]  /*3e20*/  CS2R R20, SRZ ;  /* 0x0000000000147805 */ /* 0x000fe4000001ff00 */
[----:B------:R0:W-:Y:S01]  /*3e30*/  STL.128 [R1+0x1220], R12 ;  /* 0x0012200c01007387 */ /* 0x0001e20000100c00 */
[----:B-1----:R-:W-:Y:S02]  /*3e40*/  IMAD.MOV.U32 R4, RZ, RZ, -0x299e482a ;  /* 0xd661b7d6ff047424 */ /* 0x002fe400078e00ff */
[----:B------:R-:W-:Y:S01]  /*3e50*/  IMAD.MOV.U32 R6, RZ, RZ, -0x4c31824d ;  /* 0xb3ce7db3ff067424 */ /* 0x000fe200078e00ff */
[----:B------:R1:W-:Y:S01]  /*3e60*/  STL.128 [R1+0x1290], R20 ;  /* 0x0012901401007387 */ /* 0x0003e20000100c00 */
[----:B---3--:R-:W-:-:S02]  /*3e70*/  IMAD.MOV.U32 R16, RZ, RZ, 0x53f5a653 ;  /* 0x53f5a653ff107424 */ /* 0x008fc400078e00ff */
[----:B------:R-:W-:Y:S01]  /*3e80*/  IMAD.MOV.U32 R18, RZ, RZ, -0x2e97462f ;  /* 0xd168b9d1ff127424 */ /* 0x000fe200078e00ff */
[----:B------:R3:W-:Y:S01]  /*3e90*/  STL.128 [R1+0x1250], R4 ;  /* 0x0012500401007387 */ /* 0x0007e20000100c00 */
[----:B--2---:R-:W-:Y:S02]  /*3ea0*/  HFMA2 R8, -RZ, RZ, 0.042816162109375, 49.28125 ;  /* 0x297b5229ff087431 */ /* 0x004fe400000001ff */
[----:B------:R-:W-:Y:S01]  /*3eb0*/  IMAD.MOV.U32 R10, RZ, RZ, -0x1cc1221d ;  /* 0xe33edde3ff0a7424 */ /* 0x000fe200078e00ff */
[----:B------:R2:W-:Y:S01]  /*3ec0*/  STL.128 [R1+0x1280], R16 ;  /* 0x0012801001007387 */ /* 0x0005e20000100c00 */
[----:B0-----:R-:W-:Y:S01]  /*3ed0*/  IMAD.MOV.U32 R12, RZ, RZ, 0x2f715e2f ;  /* 0x2f715e2fff0c7424 */ /* 0x001fe200078e00ff */
[----:B------:R-:W-:Y:S02]  /*3ee0*/  MOV R14, 0x84971384 ;  /* 0x84971384000e7802 */ /* 0x000fe40000000f00 */
[----:B------:R0:W-:Y:S01]  /*3ef0*/  STL.128 [R1+0x1260], R8 ;  /* 0x0012600801007387 */ /* 0x0001e20000100c00 */
[----:B-1----:R-:W-:Y:S01]  /*3f00*/  MOV R20, 0x4ade944a ;  /* 0x4ade944a00147802 */ /* 0x002fe20000000f00 */
[----:B------:R-:W-:-:S02]  /*3f10*/  IMAD.MOV.U32 R21, RZ, RZ, 0x0 ;  /* 0x00000000ff157424 */ /* 0x000fc400078e00ff */
[----:B------:R1:W-:Y:S01]  /*3f20*/  STL.128 [R1+0x1270], R12 ;  /* 0x0012700c01007387 */ /* 0x0003e20000100c00 */
[----:B------:R-:W-:Y:S02]  /*3f30*/  IMAD.MOV.U32 R22, RZ, RZ, 0x4cd4984c ;  /* 0x4cd4984cff167424 */ /* 0x000fe400078e00ff */
[----:B---3--:R-:W-:Y:S02]  /*3f40*/  IMAD.MOV.U32 R4, RZ, RZ, 0x20604020 ;  /* 0x20604020ff047424 */ /* 0x008fe400078e00ff */
[----:B------:R-:W-:Y:S01]  /*3f50*/  IMAD.MOV.U32 R6, RZ, RZ, -0x3e01c04 ;  /* 0xfc1fe3fcff067424 */ /* 0x000fe200078e00ff */
[----:B------:R3:W-:Y:S01]  /*3f60*/  STL.128 [R1+0x12e0], R20 ;  /* 0x0012e01401007387 */ /* 0x0007e20000100c00 */
[----:B--2---:R-:W-:Y:S02]  /*3f70*/  IMAD.MOV.U32 R16, RZ, RZ, -0x41269842 ;  /* 0xbed967beff107424 */ /* 0x004fe400078e00ff */
[----:B------:R-:W-:Y:S01]  /*3f80*/  IMAD.MOV.U32 R18, RZ, RZ, 0x394b7239 ;  /* 0x394b7239ff127424 */ /* 0x000fe200078e00ff */
[----:B------:R2:W-:Y:S01]  /*3f90*/  STL.128 [R1+0x12a0], R4 ;  /* 0x0012a00401007387 */ /* 0x0005e20000100c00 */
[----:B0-----:R-:W-:Y:S01]  /*3fa0*/  MOV R8, 0xb1c879b1 ;  /* 0xb1c879b100087802 */ /* 0x001fe20000000f00 */
[----:B------:R-:W-:-:S02]  /*3fb0*/  IMAD.MOV.U32 R10, RZ, RZ, 0x5bedb65b ;  /* 0x5bedb65bff0a7424 */ /* 0x000fc400078e00ff */
[----:B------:R0:W-:Y:S01]  /*3fc0*/  STL.128 [R1+0x12d0], R16 ;  /* 0x0012d01001007387 */ /* 0x0001e20000100c00 */
[----:B-1----:R-:W-:Y:S02]  /*3fd0*/  HFMA2 R14, -RZ, RZ, -14.546875, -0.0003535747528076171875 ;  /* 0xcb468dcbff0e7431 */ /* 0x002fe400000001ff */
[----:B------:R-:W-:Y:S01]  /*3fe0*/  IMAD.MOV.U32 R12, RZ, RZ, 0x6abed46a ;  /* 0x6abed46aff0c7424 */ /* 0x000fe200078e00ff */
[----:B------:R1:W-:Y:S01]  /*3ff0*/  STL.128 [R1+0x12b0], R8 ;  /* 0x0012b00801007387 */ /* 0x0003e20000100c00 */
[----:B---3--:R-:W-:Y:S01]  /*4000*/  IMAD.MOV.U32 R20, RZ, RZ, 0x33556633 ;  /* 0x33556633ff147424 */ /* 0x008fe200078e00ff */
[----:B------:R-:W-:Y:S02]  /*4010*/  MOV R22, 0x85941185 ;  /* 0x8594118500167802 */ /* 0x000fe40000000f00 */
[----:B------:R3:W-:Y:S01]  /*4020*/  STL.128 [R1+0x12c0], R12 ;  /* 0x0012c00c01007387 */ /* 0x0007e20000100c00 */
[----:B--2---:R-:W-:Y:S02]  /*4030*/  HFMA2 R4, -RZ, RZ, 157, -0.1357421875 ;  /* 0x58e8b058ff047431 */ /* 0x004fe400000001ff */
[----:B------:R-:W-:Y:S01]  /*4040*/  IMAD.MOV.U32 R6, RZ, RZ, -0x30b57a31 ;  /* 0xcf4a85cfff067424 */ /* 0x000fe200078e00ff */
[----:B------:R2:W-:Y:S01]  /*4050*/  STL.128 [R1+0x1330], R20 ;  /* 0x0013301401007387 */ /* 0x0005e20000100c00 */
[----:B0-----:R-:W-:-:S02]  /*4060*/  HFMA2 R16, -RZ, RZ, 3.884765625, -9.5546245574951171875e-05 ;  /* 0x43c58643ff107431 */ /* 0x001fc400000001ff */
[----:B------:R-:W-:Y:S01]  /*4070*/  IMAD.MOV.U32 R18, RZ, RZ, 0x4dd79a4d ;  /* 0x4dd79a4dff127424 */ /* 0x000fe200078e00ff */
[----:B------:R0:W-:Y:S01]  /*4080*/  STL.128 [R1+0x12f0], R4 ;  /* 0x0012f00401007387 */ /* 0x0001e20000100c00 */
[----:B-1----:R-:W-:Y:S01]  /*4090*/  IMAD.MOV.U32 R8, RZ, RZ, -0x2f944430 ;  /* 0xd06bbbd0ff087424 */ /* 0x002fe200078e00ff */
[----:B------:R-:W-:Y:S02]  /*40a0*/  MOV R10, 0xef2ac5ef ;  /* 0xef2ac5ef000a7802 */ /* 0x000fe40000000f00 */
[----:B------:R1:W-:Y:S01]  /*40b0*/  STL.128 [R1+0x1320], R16 ;  /* 0x0013201001007387 */ /* 0x0003e20000100c00 */
[----:B---3--:R-:W-:-:S03]  /*40c0*/  IMAD.MOV.U32 R12, RZ, RZ, -0x551ab056 ;  /* 0xaae54faaff0c7424 */ /* 0x008fc600078e00ff */
[----:B------:R3:W-:Y:S01]  /*40d0*/  STL.128 [R1+0x1300], R8 ;  /* 0x0013000801007387 */ /* 0x0007e20000100c00 */
[----:B------:R-:W-:Y:S02]  /*40e0*/  IMAD.MOV.U32 R14, RZ, RZ, -0x4e91205 ;  /* 0xfb16edfbff0e7424 */ /* 0x000fe400078e00ff */
[----:B--2---:R-:W-:Y:S02]  /*40f0*/  HFMA2 R20, -RZ, RZ, 47.59375, -0.01233673095703125 ;  /* 0x51f3a251ff147431 */ /* 0x004fe400000001ff */
[----:B------:R-:W-:Y:S01]  /*4100*/  IMAD.MOV.U32 R22, RZ, RZ, -0x5c01a25d ;  /* 0xa3fe5da3ff167424 */ /* 0x000fe200078e00ff */
[----:B------:R2:W-:Y:S01]  /*4110*/  STL.128 [R1+0x1310], R12 ;  /* 0x0013100c01007387 */ /* 0x0005e20000100c00 */
[----:B0-----:R-:W-:Y:S02]  /*4120*/  IMAD.MOV.U32 R4, RZ, RZ, 0x45cf8a45 ;  /* 0x45cf8a45ff047424 */ /* 0x001fe400078e00ff */
[----:B------:R-:W-:Y:S01]  /*4130*/  IMAD.MOV.U32 R6, RZ, RZ, -0x6ef1607 ;  /* 0xf910e9f9ff067424 */ /* 0x000fe200078e00ff */
[----:B------:R0:W-:Y:S01]  /*4140*/  STL.128 [R1+0x1380], R20 ;  /* 0x0013801401007387 */ /* 0x0001e20000100c00 */
[----:B-1----:R-:W-:-:S02]  /*4150*/  IMAD.MOV.U32 R16, RZ, RZ, -0x6045da61 ;  /* 0x9fba259fff107424 */ /* 0x002fc400078e00ff */
[----:B------:R-:W-:Y:S01]  /*4160*/  IMAD.MOV.U32 R18, RZ, RZ, -0x571cb458 ;  /* 0xa8e34ba8ff127424 */ /* 0x000fe200078e00ff */
[----:B------:R1:W-:Y:S01]  /*4170*/  STL.128 [R1+0x1340], R4 ;  /* 0x0013400401007387 */ /* 0x0003e20000100c00 */
[----:B---3--:R-:W-:Y:S02]  /*4180*/  HFMA2 R8, -RZ, RZ, 3.087520599365234375e-05, 6.115436553955078125e-05 ;  /* 0x02060402ff087431 */ /* 0x008fe400000001ff */
[----:B------:R-:W-:Y:S01]  /*4190*/  IMAD.MOV.U32 R10, RZ, RZ, 0x7f81fe7f ;  /* 0x7f81fe7fff0a7424 */ /* 0x000fe200078e00ff */
[----:B------:R3:W-:Y:S01]  /*41a0*/  STL.128 [R1+0x1370], R16 ;  /* 0x0013701001007387 */ /* 0x0007e20000100c00 */
[----:B--2---:R-:W-:Y:S01]  /*41b0*/  IMAD.MOV.U32 R12, RZ, RZ, 0x50f0a050 ;  /* 0x50f0a050ff0c7424 */ /* 0x004fe200078e00ff */
[----:B------:R-:W-:Y:S02]  /*41c0*/  MOV R14, 0x3c44783c ;  /* 0x3c44783c000e7802 */ /* 0x000fe40000000f00 */
[----:B------:R2:W-:Y:S01]  /*41d0*/  STL.128 [R1+0x1350], R8 ;  /* 0x0013500801007387 */ /* 0x0005e20000100c00 */
[----:B0-----:R-:W-:-:S03]  /*41e0*/  IMAD.MOV.U32 R20, RZ, RZ, -0x258a5026 ;  /* 0xda75afdaff147424 */ /* 0x001fc600078e00ff */
[----:B------:R0:W-:Y:S01]  /*41f0*/  STL.128 [R1+0x1360], R12 ;  /* 0x0013600c01007387 */ /* 0x0001e20000100c00 */
[----:B------:R-:W-:Y:S02]  /*4200*/  IMAD.MOV.U32 R22, RZ, RZ, 0x21634221 ;  /* 0x21634221ff167424 */ /* 0x000fe400078e00ff */
[----:B-1----:R-:W-:Y:S01]  /*4210*/  IMAD.MOV.U32 R4, RZ, RZ, 0x40c08040 ;  /* 0x40c08040ff047424 */ /* 0x002fe200078e00ff */
[----:B------:R-:W-:Y:S02]  /*4220*/  MOV R6, 0x8f8a058f ;  /* 0x8f8a058f00067802 */ /* 0x000fe40000000f00 */
[----:B------:R1:W-:Y:S01]  /*4230*/  STL.128 [R1+0x13d0], R20 ;  /* 0x0013d01401007387 */ /* 0x0003e20000100c00 */
[----:B---3--:R-:W-:Y:S01]  /*4240*/  IMAD.MOV.U32 R16, RZ, RZ, -0x43209c44 ;  /* 0xbcdf63bcff107424 */ /* 0x008fe200078e00ff */
[----:B------:R-:W-:Y:S02]  /*4250*/  MOV R18, 0xb6c177b6 ;  /* 0xb6c177b600127802 */ /* 0x000fe40000000f00 */
[----:B------:R3:W-:Y:S01]  /*4260*/  STL.128 [R1+0x1390], R4 ;  /* 0x0013900401007387 */ /* 0x0007e20000100c00 */
[----:B--2---:R-:W-:-:S02]  /*4270*/  IMAD.MOV.U32 R8, RZ, RZ, -0x6d52c06e ;  /* 0x92ad3f92ff087424 */ /* 0x004fc400078e00ff */
[----:B------:R-:W-:Y:S01]  /*4280*/  IMAD.MOV.U32 R10, RZ, RZ, -0x6243de63 ;  /* 0x9dbc219dff0a7424 */ /* 0x000fe200078e00ff */
[----:B------:R2:W-:Y:S01]  /*4290*/  STL.128 [R1+0x13c0], R16 ;  /* 0x0013c01001007387 */ /* 0x0005e20000100c00 */
[----:B0-----:R-:W-:Y:S02]  /*42a0*/  HFMA2 R12, -RZ, RZ, 0.53515625, 8640 ;  /* 0x38487038ff0c7431 */ /* 0x001fe400000001ff */
[----:B------:R-:W-:Y:S01]  /*42b0*/  IMAD.MOV.U32 R14, RZ, RZ, -0xafb0e0b ;  /* 0xf504f1f5ff0e7424 */ /* 0x000fe200078e00ff */
[----:B------:R0:W-:Y:S01]  /*42c0*/  STL.128 [R1+0x13a0], R8 ;  /* 0x0013a00801007387 */ /* 0x0001e20000100c00 */
[----:B-1----:R-:W-:Y:S01]  /*42d0*/  IMAD.MOV.U32 R20, RZ, RZ, 0x5fe1be5f ;  /* 0x5fe1be5fff147424 */ /* 0x002fe200078e00ff */
[----:B------:R-:W-:Y:S02]  /*42e0*/  MOV R22, 0x97a23597 ;  /* 0x97a2359700167802 */ /* 0x000fe40000000f00 */
[----:B------:R1:W-:Y:S01]  /*42f0*/  STL.128 [R1+0x13b0], R12 ;  /* 0x0013b00c01007387 */ /* 0x0003e20000100c00 */
[----:B---3--:R-:W-:-:S02]  /*4300*/  HFMA2 R4, -RZ, RZ, 0.00051116943359375, 0.0079345703125 ;  /* 0x10302010ff047431 */ /* 0x008fc400000001ff */
[----:B------:R-:W-:Y:S01]  /*4310*/  IMAD.MOV.U32 R6, RZ, RZ, -0xe51a01 ;  /* 0xff1ae5ffff067424 */ /* 0x000fe200078e00ff */
[----:B------:R3:W-:Y:S01]  /*4320*/  STL.128 [R1+0x1420], R20 ;  /* 0x0014201401007387 */ /* 0x0007e20000100c00 */
[----:B--2---:R-:W-:Y:S02]  /*4330*/  HFMA2 R16, -RZ, RZ, 0.000879764556884765625, 0.0237274169921875 ;  /* 0x13352613ff107431 */ /* 0x004fe400000001ff */
[----:B------:R-:W-:Y:S01]  /*4340*/  IMAD.MOV.U32 R18, RZ, RZ, -0x13d03c14 ;  /* 0xec2fc3ecff127424 */ /* 0x000fe200078e00ff */
[----:B------:R2:W-:Y:S01]  /*4350*/  STL.128 [R1+0x13e0], R4 ;  /* 0x0013e00401007387 */ /* 0x0005e20000100c00 */
[----:B0-----:R-:W-:Y:S01]  /*4360*/  IMAD.MOV.U32 R8, RZ, RZ, -0xcf1020d ;  /* 0xf30efdf3ff087424 */ /* 0x001fe200078e00ff */
[----:B------:R-:W-:Y:S02]  /*4370*/  MOV R10, 0xd26dbfd2 ;  /* 0xd26dbfd2000a7802 */ /* 0x000fe40000000f00 */
[----:B------:R0:W-:Y:S01]  /*4380*/  STL.128 [R1+0x1410], R16 ;  /* 0x0014101001007387 */ /* 0x0001e20000100c00 */
[----:B-1----:R-:W-:-:S03]  /*4390*/  IMAD.MOV.U32 R12, RZ, RZ, -0x32b37e33 ;  /* 0xcd4c81cdff0c7424 */ /* 0x002fc600078e00ff */
[----:B------:R1:W-:Y:S01]  /*43a0*/  STL.128 [R1+0x13f0], R8 ;  /* 0x0013f00801007387 */ /* 0x0003e20000100c00 */
[----:B------:R-:W-:Y:S02]  /*43b0*/  IMAD.MOV.U32 R14, RZ, RZ, 0xc14180c ;  /* 0x0c14180cff0e7424 */ /* 0x000fe400078e00ff */
[----:B---3--:R-:W-:Y:S02]  /*43c0*/  HFMA2 R20, -RZ, RZ, 0.0025234222412109375, 0.1905517578125 ;  /* 0x192b3219ff147431 */ /* 0x008fe400000001ff */
[----:B------:R-:W-:Y:S01]  /*43d0*/  IMAD.MOV.U32 R22, RZ, RZ, 0x7395e673 ;  /* 0x7395e673ff167424 */ /* 0x000fe200078e00ff */
[----:B------:R3:W-:Y:S01]  /*43e0*/  STL.128 [R1+0x1400], R12 ;  /* 0x0014000c01007387 */ /* 0x0007e20000100c00 */
[----:B--2---:R-:W-:Y:S02]  /*43f0*/  IMAD.MOV.U32 R4, RZ, RZ, 0x44cc8844 ;  /* 0x44cc8844ff047424 */ /* 0x004fe400078e00ff */
[----:B------:R-:W-:Y:S01]  /*4400*/  IMAD.MOV.U32 R6, RZ, RZ, 0x17392e17 ;  /* 0x17392e17ff067424 */ /* 0x000fe200078e00ff */
[----:B------:R2:W-:Y:S01]  /*4410*/  STL.128 [R1+0x1470], R20 ;  /* 0x0014701401007387 */ /* 0x0005e20000100c00 */
[----:B0-----:R-:W-:-:S02]  /*4420*/  IMAD.MOV.U32 R16, RZ, RZ, 0x64acc864 ;  /* 0x64acc864ff107424 */ /* 0x001fc400078e00ff */
[----:B------:R-:W-:Y:S01]  /*4430*/  IMAD.MOV.U32 R18, RZ, RZ, 0x5de7ba5d ;  /* 0x5de7ba5dff127424 */ /* 0x000fe200078e00ff */
[----:B------:R0:W-:Y:S01]  /*4440*/  STL.128 [R1+0x1430], R4 ;  /* 0x0014300401007387 */ /* 0x0001e20000100c00 */
[----:B-1----:R-:W-:Y:S02]  /*4450*/  HFMA2 R8, -RZ, RZ, -4.33984375, -0.0009479522705078125 ;  /* 0xc45793c4ff087431 */ /* 0x002fe400000001ff */
[----:B------:R-:W-:Y:S01]  /*4460*/  IMAD.MOV.U32 R10, RZ, RZ, -0x580daa59 ;  /* 0xa7f255a7ff0a7424 */ /* 0x000fe200078e00ff */
[----:B------:R1:W-:Y:S01]  /*4470*/  STL.128 [R1+0x1460], R16 ;  /* 0x0014601001007387 */ /* 0x0003e20000100c00 */
[----:B---3--:R-:W-:Y:S01]  /*4480*/  IMAD.MOV.U32 R12, RZ, RZ, 0x7e82fc7e ;  /* 0x7e82fc7eff0c7424 */ /* 0x008fe200078e00ff */
[----:B------:R-:W-:Y:S02]  /*4490*/  MOV R14, 0x3d477a3d ;  /* 0x3d477a3d000e7802 */ /* 0x000fe40000000f00 */
[----:B------:R3:W-:Y:S01]  /*44a0*/  STL.128 [R1+0x1440], R8 ;  /* 0x0014400801007387 */ /* 0x0007e20000100c00 */
[----:B--2---:R-:W-:-:S02]  /*44b0*/  IMAD.MOV.U32 R20, RZ, RZ, 0x46ca8c46 ;  /* 0x46ca8c46ff147424 */ /* 0x004fc400078e00ff */
[----:B------:R-:W-:Y:S01]  /*44c0*/  IMAD.MOV.U32 R22, RZ, RZ, -0x11d63812 ;  /* 0xee29c7eeff167424 */ /* 0x000fe200078e00ff */
[----:B------:R2:W-:Y:S01]  /*44d0*/  STL.128 [R1+0x1450], R12 ;  /* 0x0014500c01007387 */ /* 0x0005e20000100c00 */
[----:B0-----:R-:W-:Y:S01]  /*44e0*/  IMAD.MOV.U32 R4, RZ, RZ, 0x60a0c060 ;  /* 0x60a0c060ff047424 */ /* 0x001fe200078e00ff */
[----:B------:R-:W-:Y:S02]  /*44f0*/  MOV R6, 0x81981981 ;  /* 0x8198198100067802 */ /* 0x000fe40000000f00 */
[----:B------:R0:W-:Y:S01]  /*4500*/  STL.128 [R1+0x14c0], R20 ;  /* 0x0014c01401007387 */ /* 0x0001e20000100c00 */
[----:B-1----:R-:W-:Y:S01]  /*4510*/  IMAD.MOV.U32 R16, RZ, RZ, -0x6f54c470 ;  /* 0x90ab3b90ff107424 */ /* 0x002fe200078e00ff */
[----:B------:R-:W-:Y:S02]  /*4520*/  MOV R18, 0x88830b88 ;  /* 0x88830b8800127802 */ /* 0x000fe40000000f00 */
[----:B------:R1:W-:Y:S01]  /*4530*/  STL.128 [R1+0x1480], R4 ;  /* 0x0014800401007387 */ /* 0x0003e20000100c00 */
[----:B---3--:R-:W-:-:S03]  /*4540*/  IMAD.MOV.U32 R8, RZ, RZ, 0x4fd19e4f ;  /* 0x4fd19e4fff087424 */ /* 0x008fc600078e00ff */
[----:B------:R3:W-:Y:S01]  /*4550*/  STL.128 [R1+0x14b0], R16 ;  /* 0x0014b01001007387 */ /* 0x0007e20000100c00 */
[----:B------:R-:W-:Y:S02]  /*4560*/  IMAD.MOV.U32 R10, RZ, RZ, -0x23805c24 ;  /* 0xdc7fa3dcff0a7424 */ /* 0x000fe400078e00ff */
[----:B--2---:R-:W-:Y:S02]  /*4570*/  HFMA2 R12, -RZ, RZ, 0.0124969482421875, 4.1328125 ;  /* 0x22664422ff0c7431 */ /* 0x004fe400000001ff */
[----:B------:R-:W-:Y:S01]  /*4580*/  IMAD.MOV.U32 R14, RZ, RZ, 0x2a7e542a ;  /* 0x2a7e542aff0e7424 */ /* 0x000fe200078e00ff */
[----:B------:R2:W-:Y:S01]  /*4590*/  STL.128 [R1+0x1490], R8 ;  /* 0x0014900801007387 */ /* 0x0005e20000100c00 */
[----:B0-----:R-:W-:Y:S01]  /*45a0*/  IMAD.MOV.U32 R20, RZ, RZ, 0x3a4e743a ;  /* 0x3a4e743aff147424 */ /* 0x001fe200078e00ff */
[----:B------:R-:W-:Y:S02]  /*45b0*/  MOV R22, 0xa1e140a ;  /* 0x0a1e140a00167802 */ /* 0x000fe40000000f00 */
[----:B------:R0:W-:Y:S01]  /*45c0*/  STL.128 [R1+0x14a0], R12 ;  /* 0x0014a00c01007387 */ /* 0x0001e20000100c00 */
[----:B-1----:R-:W-:-:S02]  /*45d0*/  HFMA2 R4, -RZ, RZ, -0.60302734375, 3952 ;  /* 0xb8d36bb8ff047431 */ /* 0x002fc400000001ff */
[----:B------:R-:W-:Y:S01]  /*45e0*/  IMAD.MOV.U32 R6, RZ, RZ, 0x143c2814 ;  /* 0x143c2814ff067424 */ /* 0x000fe200078e00ff */
[----:B------:R1:W-:Y:S01]  /*45f0*/  STL.128 [R1+0x1510], R20 ;  /* 0x0015101401007387 */ /* 0x0003e20000100c00 */
[----:B---3--:R-:W-:Y:S02]  /*4600*/  HFMA2 R16, -RZ, RZ, -541.5, -252 ;  /* 0xe03bdbe0ff107431 */ /* 0x008fe400000001ff */
[----:B------:R-:W-:Y:S01]  /*4610*/  IMAD.MOV.U32 R18, RZ, RZ, 0x32566432 ;  /* 0x32566432ff127424 */ /* 0x000fe200078e00ff */
[----:B------:R3:W-:Y:S01]  /*4620*/  STL.128 [R1+0x14d0], R4 ;  /* 0x0014d00401007387 */ /* 0x0007e20000100c00 */
[----:B--2---:R-:W-:Y:S01]  /*4630*/  IMAD.MOV.U32 R8, RZ, RZ, -0x21865822 ;  /* 0xde79a7deff087424 */ /* 0x004fe200078e00ff */
[----:B------:R-:W-:Y:S02]  /*4640*/  MOV R10, 0x5ee2bc5e ;  /* 0x5ee2bc5e000a7802 */ /* 0x000fe40000000f00 */
[----:B------:R2:W-:Y:S01]  /*4650*/  STL.128 [R1+0x1500], R16 ;  /* 0x0015001001007387 */ /* 0x0005e20000100c00 */
[----:B0-----:R-:W-:-:S03]  /*4660*/  IMAD.MOV.U32 R12, RZ, RZ, 0xb1d160b ;  /* 0x0b1d160bff0c7424 */ /* 0x001fc600078e00ff */
[----:B------:R0:W-:Y:S01]  /*4670*/  STL.128 [R1+0x14e0], R8 ;  /* 0x0014e00801007387 */ /* 0x0001e20000100c00 */
[----:B------:R-:W-:Y:S02]  /*4680*/  IMAD.MOV.U32 R14, RZ, RZ, -0x24895225 ;  /* 0xdb76addbff0e7424 */ /* 0x000fe400078e00ff */
[----:B-1----:R-:W-:Y:S02]  /*4690*/  HFMA2 R20, -RZ, RZ, -0.000690460205078125, 0.69580078125 ;  /* 0x91a83991ff147431 */ /* 0x002fe400000001ff */
[----:B------:R-:W-:Y:S01]  /*46a0*/  IMAD.MOV.U32 R22, RZ, RZ, -0x6a5bce6b ;  /* 0x95a43195ff167424 */ /* 0x000fe200078e00ff */
[----:B------:R1:W-:Y:S01]  /*46b0*/  STL.128 [R1+0x14f0], R12 ;  /* 0x0014f00c01007387 */ /* 0x0003e20000100c00 */
[----:B---3--:R-:W-:Y:S02]  /*46c0*/  IMAD.MOV.U32 R4, RZ, RZ, 0x49db9249 ;  /* 0x49db9249ff047424 */ /* 0x008fe400078e00ff */
[----:B------:R-:W-:Y:S01]  /*46d0*/  IMAD.MOV.U32 R6, RZ, RZ, 0x60a0c06 ;  /* 0x060a0c06ff067424 */ /* 0x000fe200078e00ff */
[----:B------:R3:W-:Y:S01]  /*46e0*/  STL.128 [R1+0x1560], R20 ;  /* 0x0015601401007387 */ /* 0x0007e20000100c00 */
[----:B--2---:R-:W-:-:S02]  /*46f0*/  IMAD.MOV.U32 R16, RZ, RZ, -0x5310bc54 ;  /* 0xacef43acff107424 */ /* 0x004fc400078e00ff */
[----:B------:R-:W-:Y:S01]  /*4700*/  IMAD.MOV.U32 R18, RZ, RZ, 0x62a6c462 ;  /* 0x62a6c462ff127424 */ /* 0x000fe200078e00ff */
[----:B------:R2:W-:Y:S01]  /*4710*/  STL.128 [R1+0x1520], R4 ;  /* 0x0015200401007387 */ /* 0x0005e20000100c00 */
[----:B0-----:R-:W-:Y:S02]  /*4720*/  HFMA2 R8, -RZ, RZ, 0.01727294921875, 8.28125 ;  /* 0x246c4824ff087431 */ /* 0x001fe400000001ff */
[----:B------:R-:W-:Y:S01]  /*4730*/  IMAD.MOV.U32 R10, RZ, RZ, 0x5ce4b85c ;  /* 0x5ce4b85cff0a7424 */ /* 0x000fe200078e00ff */
[----:B------:R0:W-:Y:S01]  /*4740*/  STL.128 [R1+0x1550], R16 ;  /* 0x0015501001007387 */ /* 0x0001e20000100c00 */
[----:B-1----:R-:W-:Y:S01]  /*4750*/  IMAD.MOV.U32 R12, RZ, RZ, -0x3da2603e ;  /* 0xc25d9fc2ff0c7424 */ /* 0x002fe200078e00ff */
[----:B------:R-:W-:Y:S02]  /*4760*/  MOV R14, 0xd36ebdd3 ;  /* 0xd36ebdd3000e7802 */ /* 0x000fe40000000f00 */
[----:B------:R1:W-:Y:S01]  /*4770*/  STL.128 [R1+0x1530], R8 ;  /* 0x0015300801007387 */ /* 0x0003e20000100c00 */
[----:B---3--:R-:W-:-:S02]  /*4780*/  IMAD.MOV.U32 R20, RZ, RZ, 0x4ed29c4e ;  /* 0x4ed29c4eff147424 */ /* 0x008fc400078e00ff */
[----:B------:R-:W-:Y:S01]  /*4790*/  IMAD.MOV.U32 R22, RZ, RZ, -0x561fb657 ;  /* 0xa9e049a9ff167424 */ /* 0x000fe200078e00ff */
[----:B------:R3:W-:Y:S01]  /*47a0*/  STL.128 [R1+0x1540], R12 ;  /* 0x0015400c01007387 */ /* 0x0007e20000100c00 */
[----:B--2---:R-:W-:Y:S01]  /*47b0*/  IMAD.MOV.U32 R4, RZ, RZ, -0x1bc82c1c ;  /* 0xe437d3e4ff047424 */ /* 0x004fe200078e00ff */
[----:B------:R-:W-:Y:S02]  /*47c0*/  MOV R6, 0x798bf279 ;  /* 0x798bf27900067802 */ /* 0x000fe40000000f00 */
[----:B------:R2:W-:Y:S01]  /*47d0*/  STL.128 [R1+0x15b0], R20 ;  /* 0x0015b01401007387 */ /* 0x0005e20000100c00 */
[----:B0-----:R-:W-:Y:S01]  /*47e0*/  IMAD.MOV.U32 R16, RZ, RZ, -0x7273fe73 ;  /* 0x8d8c018dff107424 */ /* 0x001fe200078e00ff */
[----:B------:R-:W-:Y:S02]  /*47f0*/  MOV R18, 0xd564b1d5 ;  /* 0xd564b1d500127802 */ /* 0x000fe40000000f00 */
[----:B------:R0:W-:Y:S01]  /*4800*/  STL.128 [R1+0x1570], R4 ;  /* 0x0015700401007387 */ /* 0x0001e20000100c00 */
[----:B-1----:R-:W-:-:S03]  /*4810*/  IMAD.MOV.U32 R8, RZ, RZ, -0x18cd2a19 ;  /* 0xe732d5e7ff087424 */ /* 0x002fc600078e00ff */
[----:B------:R1:W-:Y:S01]  /*4820*/  STL.128 [R1+0x15a0], R16 ;  /* 0x0015a01001007387 */ /* 0x0003e20000100c00 */
[----:B------:R-:W-:Y:S02]  /*4830*/  IMAD.MOV.U32 R10, RZ, RZ, -0x37bc7438 ;  /* 0xc8438bc8ff0a7424 */ /* 0x000fe400078e00ff */
[----:B---3--:R-:W-:Y:S02]  /*4840*/  HFMA2 R12, -RZ, RZ, 0.459228515625, 6364 ;  /* 0x37596e37ff0c7431 */ /* 0x008fe400000001ff */
[----:B------:R-:W-:Y:S01]  /*4850*/  IMAD.MOV.U32 R14, RZ, RZ, 0x6db7da6d ;  /* 0x6db7da6dff0e7424 */ /* 0x000fe200078e00ff */
[----:B------:R3:W-:Y:S01]  /*4860*/  STL.128 [R1+0x1580], R8 ;  /* 0x0015800801007387 */ /* 0x0007e20000100c00 */
[----:B--2---:R-:W-:Y:S01]  /*4870*/  IMAD.MOV.U32 R20, RZ, RZ, -0x452a9046 ;  /* 0xbad56fbaff147424 */ /* 0x004fe200078e00ff */
[----:B------:R-:W-:Y:S02]  /*4880*/  MOV R22, 0x7888f078 ;  /* 0x7888f07800167802 */ /* 0x000fe40000000f00 */
[----:B------:R2:W-:Y:S01]  /*4890*/  STL.128 [R1+0x1590], R12 ;  /* 0x0015900c01007387 */ /* 0x0005e20000100c00 */
[----:B0-----:R-:W-:-:S02]  /*48a0*/  HFMA2 R4, -RZ, RZ, 4816, -141.5 ;  /* 0x6cb4d86cff047431 */ /* 0x001fc400000001ff */
[----:B------:R-:W-:Y:S01]  /*48b0*/  IMAD.MOV.U32 R6, RZ, RZ, 0x56faac56 ;  /* 0x56faac56ff067424 */ /* 0x000fe200078e00ff */
[----:B------:R0:W-:Y:S01]  /*48c0*/  STL.128 [R1+0x1600], R20 ;  /* 0x0016001401007387 */ /* 0x0001e20000100c00 */
[----:B-1----:R-:W-:Y:S02]  /*48d0*/  HFMA2 R16, -RZ, RZ, -0.10797119140625, 7.6796875 ;  /* 0xaee947aeff107431 */ /* 0x002fe400000001ff */
[----:B------:R-:W-:Y:S01]  /*48e0*/  IMAD.MOV.U32 R18, RZ, RZ, 0x8181008 ;  /* 0x08181008ff127424 */ /* 0x000fe200078e00ff */
[----:B------:R1:W-:Y:S01]  /*48f0*/  STL.128 [R1+0x15c0], R4 ;  /* 0x0015c00401007387 */ /* 0x0003e20000100c00 */
[----:B---3--:R-:W-:Y:S01]  /*4900*/  IMAD.MOV.U32 R8, RZ, RZ, -0xbf80c0c ;  /* 0xf407f3f4ff087424 */ /* 0x008fe200078e00ff */
[----:B------:R-:W-:Y:S02]  /*4910*/  MOV R10, 0xea25cfea ;  /* 0xea25cfea000a7802 */ /* 0x000fe40000000f00 */
[----:B------:R3:W-:Y:S01]  /*4920*/  STL.128 [R1+0x15f0], R16 ;  /* 0x0015f01001007387 */ /* 0x0007e20000100c00 */
[----:B--2---:R-:W-:-:S03]  /*4930*/  IMAD.MOV.U32 R12, RZ, RZ, 0x65afca65 ;  /* 0x65afca65ff0c7424 */ /* 0x004fc600078e00ff */
[----:B------:R2:W-:Y:S01]  /*4940*/  STL.128 [R1+0x15d0], R8 ;  /* 0x0015d00801007387 */ /* 0x0005e20000100c00 */
[----:B------:R-:W-:Y:S02]  /*4950*/  IMAD.MOV.U32 R14, RZ, RZ, 0x7a8ef47a ;  /* 0x7a8ef47aff0e7424 */ /* 0x000fe400078e00ff */
[----:B0-----:R-:W-:Y:S02]  /*4960*/  HFMA2 R20, -RZ, RZ, 18880, -2280 ;  /* 0x749ce874ff147431 */ /* 0x001fe400000001ff */
[----:B------:R-:W-:Y:S01]  /*4970*/  IMAD.MOV.U32 R22, RZ, RZ, 0x1f213e1f ;  /* 0x1f213e1fff167424 */ /* 0x000fe200078e00ff */
[----:B------:R0:W-:Y:S01]  /*4980*/  STL.128 [R1+0x15e0], R12 ;  /* 0x0015e00c01007387 */ /* 0x0001e20000100c00 */
[----:B-1----:R-:W-:Y:S02]  /*4990*/  IMAD.MOV.U32 R4, RZ, RZ, 0x256f4a25 ;  /* 0x256f4a25ff047424 */ /* 0x002fe400078e00ff */
[----:B------:R-:W-:Y:S01]  /*49a0*/  IMAD.MOV.U32 R6, RZ, RZ, 0x2e725c2e ;  /* 0x2e725c2eff067424 */ /* 0x000fe200078e00ff */
[----:B------:R1:W-:Y:S01]  /*49b0*/  STL.128 [R1+0x1650], R20 ;  /* 0x0016501401007387 */ /* 0x0003e20000100c00 */
[----:B---3--:R-:W-:-:S02]  /*49c0*/  IMAD.MOV.U32 R16, RZ, RZ, -0x17dc3418 ;  /* 0xe823cbe8ff107424 */ /* 0x008fc400078e00ff */
[----:B------:R-:W-:Y:S01]  /*49d0*/  IMAD.MOV.U32 R18, RZ, RZ, -0x22835e23 ;  /* 0xdd7ca1ddff127424 */ /* 0x000fe200078e00ff */
[----:B------:R3:W-:Y:S01]  /*49e0*/  STL.128 [R1+0x1610], R4 ;  /* 0x0016100401007387 */ /* 0x0007e20000100c00 */
[----:B--2---:R-:W-:Y:S02]  /*49f0*/  HFMA2 R8, -RZ, RZ, 0.0040435791015625, 0.513671875 ;  /* 0x1c24381cff087431 */ /* 0x004fe400000001ff */
[----:B------:R-:W-:Y:S01]  /*4a00*/  IMAD.MOV.U32 R10, RZ, RZ, -0x590ea85a ;  /* 0xa6f157a6ff0a7424 */ /* 0x000fe200078e00ff */
[----:B------:R2:W-:Y:S01]  /*4a10*/  STL.128 [R1+0x1640], R16 ;  /* 0x0016401001007387 */ /* 0x0005e20000100c00 */
[----:B0-----:R-:W-:Y:S01]  /*4a20*/  IMAD.MOV.U32 R12, RZ, RZ, -0x4b388c4c ;  /* 0xb4c773b4ff0c7424 */ /* 0x001fe200078e00ff */
[----:B------:R-:W-:Y:S02]  /*4a30*/  MOV R14, 0xc65197c6 ;  /* 0xc65197c6000e7802 */ /* 0x000fe40000000f00 */
[----:B------:R0:W-:Y:S01]  /*4a40*/  STL.128 [R1+0x1620], R8 ;  /* 0x0016200801007387 */ /* 0x0001e20000100c00 */
[----:B-1----:R-:W-:-:S02]  /*4a50*/  IMAD.MOV.U32 R20, RZ, RZ, 0x48d89048 ;  /* 0x48d89048ff147424 */ /* 0x002fc400078e00ff */
[----:B------:R-:W-:Y:S01]  /*4a60*/  IMAD.MOV.U32 R22, RZ, RZ, 0x3050603 ;  /* 0x03050603ff167424 */ /* 0x000fe200078e00ff */
[----:B------:R1:W-:Y:S01]  /*4a70*/  STL.128 [R1+0x1630], R12 ;  /* 0x0016300c01007387 */ /* 0x0003e20000100c00 */
[----:B---3--:R-:W-:Y:S01]  /*4a80*/  IMAD.MOV.U32 R4, RZ, RZ, 0x4bdd964b ;  /* 0x4bdd964bff047424 */ /* 0x008fe200078e00ff */
[----:B------:R-:W-:Y:S02]  /*4a90*/  MOV R6, 0xbddc61bd ;  /* 0xbddc61bd00067802 */ /* 0x000fe40000000f00 */
[----:B------:R3:W-:Y:S01]  /*4aa0*/  STL.128 [R1+0x16a0], R20 ;  /* 0x0016a01401007387 */ /* 0x0007e20000100c00 */
[----:B--2---:R-:W-:Y:S01]  /*4ab0*/  IMAD.MOV.U32 R16, RZ, RZ, -0x4a3b8e4b ;  /* 0xb5c471b5ff107424 */ /* 0x004fe200078e00ff */
[----:B------:R-:W-:Y:S02]  /*4ac0*/  MOV R18, 0x66aacc66 ;  /* 0x66aacc6600127802 */ /* 0x000fe40000000f00 */
[----:B------:R2:W-:Y:S01]  /*4ad0*/  STL.128 [R1+0x1660], R4 ;  /* 0x0016600401007387 */ /* 0x0005e20000100c00 */
[----:B0-----:R-:W-:-:S03]  /*4ae0*/  IMAD.MOV.U32 R8, RZ, RZ, -0x7479f275 ;  /* 0x8b860d8bff087424 */ /* 0x001fc600078e00ff */
[----:B------:R0:W-:Y:S01]  /*4af0*/  STL.128 [R1+0x1690], R16 ;  /* 0x0016901001007387 */ /* 0x0001e20000100c00 */
[----:B------:R-:W-:Y:S02]  /*4b00*/  IMAD.MOV.U32 R10, RZ, RZ, -0x757af076 ;  /* 0x8a850f8aff0a7424 */ /* 0x000fe400078e00ff */
[----:B-1----:R-:W-:Y:S02]  /*4b10*/  HFMA2 R12, -RZ, RZ, 9344, -568 ;  /* 0x7090e070ff0c7431 */ /* 0x002fe400000001ff */
[----:B------:R-:W-:Y:S01]  /*4b20*/  IMAD.MOV.U32 R14, RZ, RZ, 0x3e427c3e ;  /* 0x3e427c3eff0e7424 */ /* 0x000fe200078e00ff */
[----:B------:R1:W-:Y:S01]  /*4b30*/  STL.128 [R1+0x1670], R8 ;  /* 0x0016700801007387 */ /* 0x0003e20000100c00 */
[----:B---3--:R-:W-:Y:S01]  /*4b40*/  IMAD.MOV.U32 R20, RZ, RZ, 0x1d273a1d ;  /* 0x1d273a1dff147424 */ /* 0x008fe200078e00ff */
[----:B------:R-:W-:Y:S02]  /*4b50*/  MOV R22, 0x9eb9279e ;  /* 0x9eb9279e00167802 */ /* 0x000fe40000000f00 */
[----:B------:R3:W-:Y:S01]  /*4b60*/  STL.128 [R1+0x1680], R12 ;  /* 0x0016800c01007387 */ /* 0x0007e20000100c00 */
[----:B--2---:R-:W-:-:S02]  /*4b70*/  HFMA2 R4, -RZ, RZ, -24592, -32608 ;  /* 0xf601f7f6ff047431 */ /* 0x004fc400000001ff */
[----:B------:R-:W-:Y:S01]  /*4b80*/  IMAD.MOV.U32 R6, RZ, RZ, 0xe121c0e ;  /* 0x0e121c0eff067424 */ /* 0x000fe200078e00ff */
[----:B------:R2:W-:Y:S01]  /*4b90*/  STL.128 [R1+0x16f0], R20 ;  /* 0x0016f01401007387 */ /* 0x0005e20000100c00 */
[----:B0-----:R-:W-:Y:S02]  /*4ba0*/  HFMA2 R16, -RZ, RZ, -0.00010019540786743164062, 0.0018367767333984375 ;  /* 0x86911786ff107431 */ /* 0x001fe400000001ff */
[----:B------:R-:W-:Y:S01]  /*4bb0*/  IMAD.MOV.U32 R18, RZ, RZ, -0x3ea7663f ;  /* 0xc15899c1ff127424 */ /* 0x000fe200078e00ff */
[----:B------:R0:W-:Y:S01]  /*4bc0*/  STL.128 [R1+0x16b0], R4 ;  /* 0x0016b00401007387 */ /* 0x0001e20000100c00 */
[----:B-1----:R-:W-:Y:S01]  /*4bd0*/  IMAD.MOV.U32 R8, RZ, RZ, 0x61a3c261 ;  /* 0x61a3c261ff087424 */ /* 0x002fe200078e00ff */
[----:B------:R-:W-:Y:S02]  /*4be0*/  MOV R10, 0x355f6a35 ;  /* 0x355f6a35000a7802 */ /* 0x000fe40000000f00 */
[----:B------:R1:W-:Y:S01]  /*4bf0*/  STL.128 [R1+0x16e0], R16 ;  /* 0x0016e01001007387 */ /* 0x0003e20000100c00 */
[----:B---3--:R-:W-:-:S03]  /*4c00*/  IMAD.MOV.U32 R12, RZ, RZ, 0x57f9ae57 ;  /* 0x57f9ae57ff0c7424 */ /* 0x008fc600078e00ff */
[----:B------:R3:W-:Y:S01]  /*4c10*/  STL.128 [R1+0x16c0], R8 ;  /* 0x0016c00801007387 */ /* 0x0007e20000100c00 */
[----:B------:R-:W-:Y:S02]  /*4c20*/  IMAD.MOV.U32 R14, RZ, RZ, -0x462f9647 ;  /* 0xb9d069b9ff0e7424 */ /* 0x000fe400078e00ff */
[----:B--2---:R-:W-:Y:S02]  /*4c30*/  HFMA2 R20, -RZ, RZ, -0.003765106201171875, 0.08758544921875 ;  /* 0x9bb62d9bff147431 */ /* 0x004fe400000001ff */
[----:B------:R-:W-:Y:S01]  /*4c40*/  IMAD.MOV.U32 R22, RZ, RZ, 0x1e223c1e ;  /* 0x1e223c1eff167424 */ /* 0x000fe200078e00ff */
[----:B------:R2:W-:Y:S01]  /*4c50*/  STL.128 [R1+0x16d0], R12 ;  /* 0x0016d00c01007387 */ /* 0x0005e20000100c00 */
[----:B0-----:R-:W-:Y:S02]  /*4c60*/  IMAD.MOV.U32 R4, RZ, RZ, -0x1ec7261f ;  /* 0xe138d9e1ff047424 */ /* 0x001fe400078e00ff */
[----:B------:R-:W-:Y:S01]  /*4c70*/  IMAD.MOV.U32 R6, RZ, RZ, -0x7ec1408 ;  /* 0xf813ebf8ff067424 */ /* 0x000fe200078e00ff */
[----:B------:R0:W-:Y:S01]  /*4c80*/  STL.128 [R1+0x1740], R20 ;  /* 0x0017401401007387 */ /* 0x0001e20000100c00 */
[----:B-1----:R-:W-:-:S02]  /*4c90*/  IMAD.MOV.U32 R16, RZ, RZ, -0x7176f872 ;  /* 0x8e89078eff107424 */ /* 0x002fc400078e00ff */
[----:B------:R-:W-:Y:S01]  /*4ca0*/  IMAD.MOV.U32 R18, RZ, RZ, -0x6b58cc6c ;  /* 0x94a73394ff127424 */ /* 0x000fe200078e00ff */
[----:B------:R1:W-:Y:S01]  /*4cb0*/  STL.128 [R1+0x1700], R4 ;  /* 0x0017000401007387 */ /* 0x0003e20000100c00 */
[----:B---3--:R-:W-:Y:S02]  /*4cc0*/  HFMA2 R8, -RZ, RZ, -0.0022945404052734375, 0.059326171875 ;  /* 0x98b32b98ff087431 */ /* 0x008fe400000001ff */
[----:B------:R-:W-:Y:S01]  /*4cd0*/  IMAD.MOV.U32 R10, RZ, RZ, 0x11332211 ;  /* 0x11332211ff0a7424 */ /* 0x000fe200078e00ff */
[----:B------:R3:W-:Y:S01]  /*4ce0*/  STL.128 [R1+0x1730], R16 ;  /* 0x0017301001007387 */ /* 0x0007e20000100c00 */
[----:B--2---:R-:W-:Y:S01]  /*4cf0*/  IMAD.MOV.U32 R12, RZ, RZ, 0x69bbd269 ;  /* 0x69bbd269ff0c7424 */ /* 0x004fe200078e00ff */
[----:B------:R-:W-:Y:S02]  /*4d00*/  MOV R14, 0xd970a9d9 ;  /* 0xd970a9d9000e7802 */ /* 0x000fe40000000f00 */
[----:B------:R2:W-:Y:S01]  /*4d10*/  STL.128 [R1+0x1710], R8 ;  /* 0x0017100801007387 */ /* 0x0005e20000100c00 */
[----:B0-----:R-:W-:-:S02]  /*4d20*/  IMAD.MOV.U32 R20, RZ, RZ, -0x767ff677 ;  /* 0x89800989ff147424 */ /* 0x001fc400078e00ff */
[----:B------:R-:W-:Y:S01]  /*4d30*/  IMAD.MOV.U32 R22, RZ, RZ, 0xd171a0d ;  /* 0x0d171a0dff167424 */ /* 0x000fe200078e00ff */
[----:B------:R0:W-:Y:S01]  /*4d40*/  STL.128 [R1+0x1720], R12 ;  /* 0x0017200c01007387 */ /* 0x0001e20000100c00 */
[----:B-1----:R-:W-:Y:S01]  /*4d50*/  IMAD.MOV.U32 R4, RZ, RZ, -0x786dea79 ;  /* 0x87921587ff047424 */ /* 0x002fe200078e00ff */
[----:B------:R-:W-:Y:S02]  /*4d60*/  MOV R6, 0xe920c9e9 ;  /* 0xe920c9e900067802 */ /* 0x000fe40000000f00 */
[----:B------:R1:W-:Y:S01]  /*4d70*/  STL.128 [R1+0x1790], R20 ;  /* 0x0017901401007387 */ /* 0x0003e20000100c00 */
[----:B---3--:R-:W-:Y:S01]  /*4d80*/  IMAD.MOV.U32 R16, RZ, RZ, -0x7370fc74 ;  /* 0x8c8f038cff107424 */ /* 0x008fe200078e00ff */
[----:B------:R-:W-:Y:S02]  /*4d90*/  MOV R18, 0xa1f859a1 ;  /* 0xa1f859a100127802 */ /* 0x000fe40000000f00 */
[----:B------:R3:W-:Y:S01]  /*4da0*/  STL.128 [R1+0x1750], R4 ;  /* 0x0017500401007387 */ /* 0x0007e20000100c00 */
[----:B--2---:R-:W-:-:S03]  /*4db0*/  IMAD.MOV.U32 R8, RZ, RZ, -0x31b67832 ;  /* 0xce4987ceff087424 */ /* 0x004fc600078e00ff */
[----:B------:R2:W-:Y:S01]  /*4dc0*/  STL.128 [R1+0x1780], R16 ;  /* 0x0017801001007387 */ /* 0x0005e20000100c00 */
[----:B------:R-:W-:Y:S02]  /*4dd0*/  IMAD.MOV.U32 R10, RZ, RZ, 0x55ffaa55 ;  /* 0x55ffaa55ff0a7424 */ /* 0x000fe400078e00ff */
[----:B0-----:R-:W-:Y:S02]  /*4de0*/  HFMA2 R12, -RZ, RZ, 0.034912109375, 33.25 ;  /* 0x28785028ff0c7431 */ /* 0x001fe400000001ff */
[----:B------:R-:W-:Y:S01]  /*4df0*/  IMAD.MOV.U32 R14, RZ, RZ, -0x20855a21 ;  /* 0xdf7aa5dfff0e7424 */ /* 0x000fe200078e00ff */
[----:B------:R0:W-:Y:S01]  /*4e00*/  STL.128 [R1+0x1760], R8 ;  /* 0x0017600801007387 */ /* 0x0001e20000100c00 */
[----:B-1----:R-:W-:Y:S01]  /*4e10*/  IMAD.MOV.U32 R20, RZ, RZ, -0x4f348450 ;  /* 0xb0cb7bb0ff147424 */ /* 0x002fe200078e00ff */
[----:B------:R-:W-:Y:S02]  /*4e20*/  MOV R22, 0x54fca854 ;  /* 0x54fca85400167802 */ /* 0x000fe40000000f00 */
[----:B------:R1:W-:Y:S01]  /*4e30*/  STL.128 [R1+0x1770], R12 ;  /* 0x0017700c01007387 */ /* 0x0003e20000100c00 */
[----:B---3--:R-:W-:-:S02]  /*4e40*/  HFMA2 R4, -RZ, RZ, -1.962890625, 1471 ;  /* 0xbfda65bfff047431 */ /* 0x008fc400000001ff */
[----:B------:R-:W-:Y:S01]  /*4e50*/  IMAD.MOV.U32 R6, RZ, RZ, -0x19ce281a ;  /* 0xe631d7e6ff067424 */ /* 0x000fe200078e00ff */
[----:B------:R3:W-:Y:S01]  /*4e60*/  STL.128 [R1+0x17e0], R20 ;  /* 0x0017e01401007387 */ /* 0x0007e20000100c00 */
[----:B--2---:R-:W-:Y:S02]  /*4e70*/  HFMA2 R16, -RZ, RZ, 0.08538818359375, 197.625 ;  /* 0x2d775a2dff107431 */ /* 0x004fe400000001ff */
[----:B------:R-:W-:Y:S01]  /*4e80*/  IMAD.MOV.U32 R18, RZ, RZ, 0xf111e0f ;  /* 0x0f111e0fff127424 */ /* 0x000fe200078e00ff */
[----:B------:R2:W-:Y:S01]  /*4e90*/  STL.128 [R1+0x17a0], R4 ;  /* 0x0017a00401007387 */ /* 0x0005e20000100c00 */
[----:B0-----:R-:W-:Y:S01]  /*4ea0*/  IMAD.MOV.U32 R8, RZ, RZ, 0x42c68442 ;  /* 0x42c68442ff087424 */ /* 0x001fe200078e00ff */
[----:B------:R-:W-:Y:S02]  /*4eb0*/  MOV R10, 0x68b8d068 ;  /* 0x68b8d068000a7802 */ /* 0x000fe40000000f00 */
[----:B------:R0:W-:Y:S01]  /*4ec0*/  STL.128 [R1+0x17d0], R16 ;  /* 0x0017d01001007387 */ /* 0x0001e20000100c00 */
[----:B-1----:R-:W-:-:S03]  /*4ed0*/  IMAD.MOV.U32 R12, RZ, RZ, 0x41c38241 ;  /* 0x41c38241ff0c7424 */ /* 0x002fc600078e00ff */
[----:B------:R1:W-:Y:S01]  /*4ee0*/  STL.128 [R1+0x17b0], R8 ;  /* 0x0017b00801007387 */ /* 0x0003e20000100c00 */
[----:B------:R-:W-:Y:S02]  /*4ef0*/  IMAD.MOV.U32 R14, RZ, RZ, -0x664fd667 ;  /* 0x99b02999ff0e7424 */ /* 0x000fe400078e00ff */
[----:B---3--:R-:W-:Y:S02]  /*4f00*/  HFMA2 R20, -RZ, RZ, 7612, -0.183349609375 ;  /* 0x6f6fb1deff147431 */ /* 0x008fe400000001ff */
        /* <DEDUP_REMOVED lines=8> */
[----:B-1----:R-:W-:Y:S02]  /*4f90*/  HFMA2 R8, -RZ, RZ, 945.5, -0.022552490234375 ;  /* 0x6363a5c6ff087431 */ /* 0x002fe400000001ff */
[----:B------:R-:W-:Y:S01]  /*4fa0*/  IMAD.MOV.U32 R10, RZ, RZ, 0x7c7c84f8 ;  /* 0x7c7c84f8ff0a7424 */ /* 0x000fe200078e00ff */
[----:B------:R1:W-:Y:S01]  /*4fb0*/  STL.128 [R1+0x1820], R16 ;  /* 0x0018201001007387 */ /* 0x0003e20000100c00 */
[----:B---3--:R-:W-:Y:S01]  /*4fc0*/  IMAD.MOV.U32 R12, RZ, RZ, 0x777799ee ;  /* 0x777799eeff0c7424 */ /* 0x008fe200078e00ff */
[----:B------:R-:W-:Y:S02]  /*4fd0*/  MOV R14, 0x7b7b8df6 ;  /* 0x7b7b8df6000e7802 */ /* 0x000fe40000000f00 */
[----:B------:R3:W-:Y:S01]  /*4fe0*/  STL.128 [R1+0x1800], R8 ;  /* 0x0018000801007387 */ /* 0x0007e20000100c00 */
[----:B--2---:R-:W-:-:S02]  /*4ff0*/  IMAD.MOV.U32 R20, RZ, RZ, -0x3535ba71 ;  /* 0xcaca458fff147424 */ /* 0x004fc400078e00ff */
[----:B------:R-:W-:Y:S01]  /*5000*/  IMAD.MOV.U32 R22, RZ, RZ, -0x7d7d62e1 ;  /* 0x82829d1fff167424 */ /* 0x000fe200078e00ff */
[----:B------:R2:W-:Y:S01]  /*5010*/  STL.128 [R1+0x1810], R12 ;  /* 0x0018100c01007387 */ /* 0x0005e20000100c00 */
[----:B0-----:R-:W-:Y:S01]  /*5020*/  IMAD.MOV.U32 R4, RZ, RZ, 0x30305060 ;  /* 0x30305060ff047424 */ /* 0x001fe200078e00ff */
[----:B------:R-:W-:Y:S02]  /*5030*/  MOV R6, 0x1010302 ;  /* 0x0101030200067802 */ /* 0x000fe40000000f00 */
[----:B------:R0:W-:Y:S01]  /*5040*/  STL.128 [R1+0x1880], R20 ;  /* 0x0018801401007387 */ /* 0x0001e20000100c00 */
[----:B-1----:R-:W-:Y:S02]  /*5050*/  HFMA2 R18, -RZ, RZ, 26464, -0.00337982177734375 ;  /* 0x76769aecff127431 */ /* 0x002fe400000001ff */
[----:B------:R-:W-:Y:S01]  /*5060*/  IMAD.MOV.U32 R16, RZ, RZ, -0x545419b3 ;  /* 0xababe64dff107424 */ /* 0x000fe200078e00ff */
[----:B------:R1:W-:Y:S01]  /*5070*/  STL.128 [R1+0x1840], R4 ;  /* 0x0018400401007387 */ /* 0x0003e20000100c00 */
[----:B---3--:R-:W-:-:S02]  /*5080*/  IMAD.MOV.U32 R8, RZ, RZ, 0x6767a9ce ;  /* 0x6767a9ceff087424 */ /* 0x008fc400078e00ff */
[----:B------:R-:W-:Y:S01]  /*5090*/  IMAD.MOV.U32 R10, RZ, RZ, 0x2b2b7d56 ;  /* 0x2b2b7d56ff0a7424 */ /* 0x000fe200078e00ff */
[----:B------:R3:W-:Y:S01]  /*50a0*/  STL.128 [R1+0x1870], R16 ;  /* 0x0018701001007387 */ /* 0x0007e20000100c00 */
[----:B--2---:R-:W-:Y:S01]  /*50b0*/  MOV R12, 0xfefe19e7 ;  /* 0xfefe19e7000c7802 */ /* 0x004fe20000000f00 */
[----:B------:R-:W-:Y:S02]  /*50c0*/  IMAD.MOV.U32 R14, RZ, RZ, -0x28289d4b ;  /* 0xd7d762b5ff0e7424 */ /* 0x000fe400078e00ff */
[----:B------:R2:W-:Y:S01]  /*50d0*/  STL.128 [R1+0x1850], R8 ;  /* 0x0018500801007387 */ /* 0x0005e20000100c00 */
[----:B0-----:R-:W-:Y:S02]  /*50e0*/  HFMA2 R22, -RZ, RZ, -0.12005615234375, -3210 ;  /* 0xafafea45ff167431 */ /* 0x001fe400000001ff */
[----:B------:R-:W-:Y:S01]  /*50f0*/  IMAD.MOV.U32 R20, RZ, RZ, -0x5d5d02a1 ;  /* 0xa2a2fd5fff147424 */ /* 0x000fe200078e00ff */
[----:B------:R0:W-:Y:S01]  /*5100*/  STL.128 [R1+0x1860], R12 ;  /* 0x0018600c01007387 */ /* 0x0001e20000100c00 */
[----:B-1----:R-:W-:Y:S01]  /*5110*/  MOV R4, 0xc9c94089 ;  /* 0xc9c9408900047802 */ /* 0x002fe20000000f00 */
[----:B------:R-:W-:-:S02]  /*5120*/  IMAD.MOV.U32 R6, RZ, RZ, 0x7d7d87fa ;  /* 0x7d7d87faff067424 */ /* 0x000fc400078e00ff */
[----:B------:R1:W-:Y:S01]  /*5130*/  STL.128 [R1+0x18d0], R20 ;  /* 0x0018d01401007387 */ /* 0x0003e20000100c00 */
[----:B---3--:R-:W-:Y:S01]  /*5140*/  MOV R16, 0xadadec41 ;  /* 0xadadec4100107802 */ /* 0x008fe20000000f00 */
[----:B------:R-:W-:Y:S02]  /*5150*/  IMAD.MOV.U32 R18, RZ, RZ, -0x2b2b984d ;  /* 0xd4d467b3ff127424 */ /* 0x000fe400078e00ff */
[----:B------:R3:W-:Y:S01]  /*5160*/  STL.128 [R1+0x1890], R4 ;  /* 0x0018900401007387 */ /* 0x0007e20000100c00 */
[----:B--2---:R-:W-:Y:S02]  /*5170*/  HFMA2 R10, -RZ, RZ, 171.125, -3940 ;  /* 0x5959ebb2ff0a7431 */ /* 0x004fe400000001ff */
[----:B------:R-:W-:Y:S01]  /*5180*/  IMAD.MOV.U32 R8, RZ, RZ, -0x505ea11 ;  /* 0xfafa15efff087424 */ /* 0x000fe200078e00ff */
[----:B------:R2:W-:Y:S01]  /*5190*/  STL.128 [R1+0x18c0], R16 ;  /* 0x0018c01001007387 */ /* 0x0005e20000100c00 */
[----:B0-----:R-:W-:Y:S02]  /*51a0*/  IMAD.MOV.U32 R12, RZ, RZ, 0x4747c98e ;  /* 0x4747c98eff0c7424 */ /* 0x001fe400078e00ff */
[----:B------:R-:W-:Y:S01]  /*51b0*/  IMAD.MOV.U32 R14, RZ, RZ, -0xf0ff405 ;  /* 0xf0f00bfbff0e7424 */ /* 0x000fe200078e00ff */
[----:B------:R0:W-:Y:S01]  /*51c0*/  STL.128 [R1+0x18a0], R8 ;  /* 0x0018a00801007387 */ /* 0x0001e20000100c00 */
[----:B-1----:R-:W-:-:S03]  /*51d0*/  IMAD.MOV.U32 R20, RZ, RZ, 0x717193e2 ;  /* 0x717193e2ff147424 */ /* 0x002fc600078e00ff */
[----:B------:R1:W-:Y:S01]  /*51e0*/  STL.128 [R1+0x18b0], R12 ;  /* 0x0018b00c01007387 */ /* 0x0003e20000100c00 */
[----:B------:R-:W-:Y:S02]  /*51f0*/  IMAD.MOV.U32 R22, RZ, RZ, -0x27278c55 ;  /* 0xd8d873abff167424 */ /* 0x000fe400078e00ff */
[----:B---3--:R-:W-:Y:S02]  /*5200*/  HFMA2 R6, -RZ, RZ, 1.8115234375, 2.74609375 ;  /* 0x3f3f417eff067431 */ /* 0x008fe400000001ff */
[----:B------:R-:W-:Y:S01]  /*5210*/  IMAD.MOV.U32 R4, RZ, RZ, 0x36365a6c ;  /* 0x36365a6cff047424 */ /* 0x000fe200078e00ff */
[----:B------:R3:W-:Y:S01]  /*5220*/  STL.128 [R1+0x1910], R24 ;  /* 0x0019101801007387 */ /* 0x0007e20000100c00 */
[----:B--2---:R-:W-:Y:S02]  /*5230*/  HFMA2 R18, -RZ, RZ, -12168, 0.00015175342559814453125 ;  /* 0xf1f108f9ff127431 */ /* 0x004fe400000001ff */
[----:B------:R-:W-:Y:S01]  /*5240*/  IMAD.MOV.U32 R16, RZ, RZ, -0x1a1acb2f ;  /* 0xe5e534d1ff107424 */ /* 0x000fe200078e00ff */
[----:B------:R2:W-:Y:S01]  /*5250*/  STL.128 [R1+0x1960], R20 ;  /* 0x0019601401007387 */ /* 0x0005e20000100c00 */
[----:B0-----:R-:W-:-:S03]  /*5260*/  IMAD.MOV.U32 R8, RZ, RZ, -0x808fd0b ;  /* 0xf7f702f5ff087424 */ /* 0x001fc600078e00ff */
[----:B------:R0:W-:Y:S01]  /*5270*/  STL.128 [R1+0x1920], R4 ;  /* 0x0019200401007387 */ /* 0x0001e20000100c00 */
[----:B------:R-:W-:Y:S01]  /*5280*/  IMAD.MOV.U32 R10, RZ, RZ, -0x3333b07d ;  /* 0xcccc4f83ff0a7424 */ /* 0x000fe200078e00ff */
[----:B-1----:R-:W-:Y:S01]  /*5290*/  MOV R12, 0x34345c68 ;  /* 0x34345c68000c7802 */ /* 0x002fe20000000f00 */
[----:B------:R-:W-:Y:S01]  /*52a0*/  IMAD.MOV.U32 R14, RZ, RZ, -0x5a5a0baf ;  /* 0xa5a5f451ff0e7424 */ /* 0x000fe200078e00ff */
[----:B------:R1:W-:Y:S01]  /*52b0*/  STL.128 [R1+0x1950], R16 ;  /* 0x0019501001007387 */ /* 0x0003e20000100c00 */
[----:B---3--:R-:W-:-:S03]  /*52c0*/  HFMA2 R27, -RZ, RZ, 0, 0 ;  /* 0x00000000ff1b7431 */ /* 0x008fc600000001ff */
[----:B------:R3:W-:Y:S01]  /*52d0*/  STL.128 [R1+0x1930], R8 ;  /* 0x0019300801007387 */ /* 0x0007e20000100c00 */
[----:B--2---:R-:W-:-:S03]  /*52e0*/  HFMA2 R22, -RZ, RZ, -0.003223419189453125, -0.323974609375 ;  /* 0x9a9ab52fff167431 */ /* 0x004fc600000001ff */
[----:B------:R2:W-:Y:S01]  /*52f0*/  STL.128 [R1+0x1940], R12 ;  /* 0x0019400c01007387 */ /* 0x0005e20000100c00 */
[----:B------:R-:W-:Y:S01]  /*5300*/  IMAD.MOV.U32 R20, RZ, RZ, 0x5050f0a ;  /* 0x05050f0aff147424 */ /* 0x000fe200078e00ff */
[----:B0-----:R-:W-:Y:S01]  /*5310*/  MOV R4, 0x31315362 ;  /* 0x3131536200047802 */ /* 0x001fe20000000f00 */
[----:B------:R-:W-:-:S03]  /*5320*/  IMAD.MOV.U32 R6, RZ, RZ, 0x15153f2a ;  /* 0x15153f2aff067424 */ /* 0x000fc600078e00ff */
[----:B------:R0:W-:Y:S01]  /*5330*/  STL.128 [R1+0x19b0], R20 ;  /* 0x0019b01401007387 */ /* 0x0001e20000100c00 */
[----:B-1----:R-:W-:Y:S01]  /*5340*/  MOV R16, 0x18182830 ;  /* 0x1818283000107802 */ /* 0x002fe20000000f00 */
[----:B------:R-:W-:Y:S02]  /*5350*/  IMAD.MOV.U32 R18, RZ, RZ, -0x69695ec9 ;  /* 0x9696a137ff127424 */ /* 0x000fe400078e00ff */
[----:B------:R1:W-:Y:S01]  /*5360*/  STL.128 [R1+0x1970], R4 ;  /* 0x0019700401007387 */ /* 0x0003e20000100c00 */
[----:B---3--:R-:W-:Y:S02]  /*5370*/  HFMA2 R10, -RZ, RZ, -7.77734375, 52.65625 ;  /* 0xc7c75295ff0a7431 */ /* 0x008fe400000001ff */
[----:B------:R-:W-:Y:S01]  /*5380*/  IMAD.MOV.U32 R8, RZ, RZ, 0x4040c08 ;  /* 0x04040c08ff087424 */ /* 0x000fe200078e00ff */
[----:B------:R3:W-:Y:S01]  /*5390*/  STL.128 [R1+0x19a0], R16 ;  /* 0x0019a01001007387 */ /* 0x0007e20000100c00 */
[----:B--2---:R-:W-:Y:S02]  /*53a0*/  IMAD.MOV.U32 R12, RZ, RZ, 0x23236546 ;  /* 0x23236546ff0c7424 */ /* 0x004fe400078e00ff */
[----:B------:R-:W-:Y:S01]  /*53b0*/  IMAD.MOV.U32 R14, RZ, RZ, -0x3c3ca163 ;  /* 0xc3c35e9dff0e7424 */ /* 0x000fe200078e00ff */
[----:B------:R2:W-:Y:S01]  /*53c0*/  STL.128 [R1+0x1980], R8 ;  /* 0x0019800801007387 */ /* 0x0005e20000100c00 */
[----:B0-----:R-:W-:-:S03]  /*53d0*/  MOV R20, 0x9091b12 ;  /* 0x09091b1200147802 */ /* 0x001fc60000000f00 */
[----:B------:R0:W-:Y:S01]  /*53e0*/  STL.128 [R1+0x1990], R12 ;  /* 0x0019900c01007387 */ /* 0x0001e20000100c00 */
[----:B------:R-:W-:Y:S02]  /*53f0*/  IMAD.MOV.U32 R22, RZ, RZ, -0x7c7c61e3 ;  /* 0x83839e1dff167424 */ /* 0x000fe400078e00ff */
[----:B-1----:R-:W-:Y:S02]  /*5400*/  IMAD.MOV.U32 R4, RZ, RZ, 0x707090e ;  /* 0x0707090eff047424 */ /* 0x002fe400078e00ff */
[----:B------:R-:W-:Y:S01]  /*5410*/  IMAD.MOV.U32 R6, RZ, RZ, 0x12123624 ;  /* 0x12123624ff067424 */ /* 0x000fe200078e00ff */
[----:B------:R1:W-:Y:S01]  /*5420*/  STL.128 [R1+0x1a00], R20 ;  /* 0x001a001401007387 */ /* 0x0003e20000100c00 */
[----:B---3--:R-:W-:Y:S02]  /*5430*/  IMAD.MOV.U32 R16, RZ, RZ, -0x4d4d3281 ;  /* 0xb2b2cd7fff107424 */ /* 0x008fe400078e00ff */
[----:B------:R-:W-:Y:S01]  /*5440*/  IMAD.MOV.U32 R18, RZ, RZ, 0x75759fea ;  /* 0x75759feaff127424 */ /* 0x000fe200078e00ff */
[----:B------:R3:W-:Y:S01]  /*5450*/  STL.128 [R1+0x19c0], R4 ;  /* 0x0019c00401007387 */ /* 0x0007e20000100c00 */
[----:B--2---:R-:W-:Y:S01]  /*5460*/  MOV R8, 0x80809b1b ;  /* 0x80809b1b00087802 */ /* 0x004fe20000000f00 */
[----:B------:R-:W-:-:S02]  /*5470*/  IMAD.MOV.U32 R10, RZ, RZ, -0x1d1dc221 ;  /* 0xe2e23ddfff0a7424 */ /* 0x000fc400078e00ff */
[----:B------:R2:W-:Y:S01]  /*5480*/  STL.128 [R1+0x19f0], R16 ;  /* 0x0019f01001007387 */ /* 0x0005e20000100c00 */
[----:B0-----:R-:W-:Y:S02]  /*5490*/  HFMA2 R14, -RZ, RZ, 0.0279388427734375, 2716 ;  /* 0x2727694eff0e7431 */ /* 0x001fe400000001ff */
[----:B------:R-:W-:Y:S01]  /*54a0*/  IMAD.MOV.U32 R12, RZ, RZ, -0x1414d933 ;  /* 0xebeb26cdff0c7424 */ /* 0x000fe200078e00ff */
[----:B------:R0:W-:Y:S01]  /*54b0*/  STL.128 [R1+0x19d0], R8 ;  /* 0x0019d00801007387 */ /* 0x0001e20000100c00 */
[----:B-1----:R-:W-:-:S03]  /*54c0*/  IMAD.MOV.U32 R20, RZ, RZ, -0x29299e49 ;  /* 0xd6d661b7ff147424 */ /* 0x002fc600078e00ff */
[----:B------:R1:W-:Y:S01]  /*54d0*/  STL.128 [R1+0x19e0], R12 ;  /* 0x0019e00c01007387 */ /* 0x0003e20000100c00 */
[----:B------:R-:W-:Y:S02]  /*54e0*/  IMAD.MOV.U32 R22, RZ, RZ, -0x4c4c3183 ;  /* 0xb3b3ce7dff167424 */ /* 0x000fe400078e00ff */
[----:B---3--:R-:W-:Y:S02]  /*54f0*/  HFMA2 R6, -RZ, RZ, 0.002979278564453125, 0.096923828125 ;  /* 0x1a1a2e34ff067431 */ /* 0x008fe400000001ff */
[----:B------:R-:W-:Y:S01]  /*5500*/  IMAD.MOV.U32 R4, RZ, RZ, 0x2c2c7458 ;  /* 0x2c2c7458ff047424 */ /* 0x000fe200078e00ff */
[----:B------:R3:W-:Y:S01]  /*5510*/  STL.128 [R1+0x1a50], R20 ;  /* 0x001a501401007387 */ /* 0x0007e20000100c00 */
[----:B--2---:R-:W-:Y:S02]  /*5520*/  HFMA2 R18, -RZ, RZ, 0.90380859375, 21.84375 ;  /* 0x3b3b4d76ff127431 */ /* 0x004fe400000001ff */
[----:B------:R-:W-:Y:S01]  /*5530*/  IMAD.MOV.U32 R16, RZ, RZ, 0x5252f6a4 ;  /* 0x5252f6a4ff107424 */ /* 0x000fe200078e00ff */
[----:B------:R2:W-:Y:S01]  /*5540*/  STL.128 [R1+0x1a10], R4 ;  /* 0x001a100401007387 */ /* 0x0005e20000100c00 */
[----:B0-----:R-:W-:-:S02]  /*5550*/  IMAD.MOV.U32 R8, RZ, RZ, 0x1b1b2d36 ;  /* 0x1b1b2d36ff087424 */ /* 0x001fc400078e00ff */
[----:B------:R-:W-:Y:S01]  /*5560*/  IMAD.MOV.U32 R10, RZ, RZ, 0x6e6eb2dc ;  /* 0x6e6eb2dcff0a7424 */ /* 0x000fe200078e00ff */
[----:B------:R0:W-:Y:S01]  /*5570*/  STL.128 [R1+0x1a40], R16 ;  /* 0x001a401001007387 */ /* 0x0001e20000100c00 */
[----:B-1----:R-:W-:Y:S01]  /*5580*/  MOV R12, 0x5a5aeeb4 ;  /* 0x5a5aeeb4000c7802 */ /* 0x002fe20000000f00 */
[----:B------:R-:W-:Y:S02]  /*5590*/  IMAD.MOV.U32 R14, RZ, RZ, -0x5f5f04a5 ;  /* 0xa0a0fb5bff0e7424 */ /* 0x000fe400078e00ff */
[----:B------:R1:W-:Y:S04]  /*55a0*/  STL.128 [R1+0x1a20], R8 ;  /* 0x001a200801007387 */ /* 0x0003e80000100c00 */
[----:B------:R4:W-:Y:S01]  /*55b0*/  STL.128 [R1+0x1a30], R12 ;  /* 0x001a300c01007387 */ /* 0x0009e20000100c00 */
[----:B---3--:R-:W-:-:S02]  /*55c0*/  IMAD.MOV.U32 R20, RZ, RZ, 0x20206040 ;  /* 0x20206040ff147424 */ /* 0x008fc400078e00ff */
[----:B------:R-:W-:Y:S01]  /*55d0*/  IMAD.MOV.U32 R22, RZ, RZ, -0x303e01d ;  /* 0xfcfc1fe3ff167424 */ /* 0x000fe200078e00ff */
[----:B--2---:R-:W-:Y:S01]  /*55e0*/  MOV R4, 0x29297b52 ;  /* 0x29297b5200047802 */ /* 0x004fe20000000f00 */
[----:B------:R-:W-:Y:S01]  /*55f0*/  IMAD.MOV.U32 R6, RZ, RZ, -0x1c1cc123 ;  /* 0xe3e33eddff067424 */ /* 0x000fe200078e00ff */
[----:B0-----:R-:W-:Y:S02]  /*5600*/  MOV R18, 0xeded2cc1 ;  /* 0xeded2cc100127802 */ /* 0x001fe40000000f00 */
[----:B------:R-:W-:Y:S02]  /*5610*/  CS2R R16, SRZ ;  /* 0x0000000000107805 */ /* 0x000fe4000001ff00 */
[----:B------:R0:W-:Y:S01]  /*5620*/  STL.128 [R1+0x1a60], R4 ;  /* 0x001a600401007387 */ /* 0x0001e20000100c00 */
[----:B-1----:R-:W-:Y:S02]  /*5630*/  HFMA2 R10, -RZ, RZ, -6.89029693603515625e-05, -0.00172710418701171875 ;  /* 0x84849713ff0a7431 */ /* 0x002fe400000001ff */
[----:B------:R-:W-:Y:S01]  /*5640*/  IMAD.MOV.U32 R8, RZ, RZ, 0x2f2f715e ;  /* 0x2f2f715eff087424 */ /* 0x000fe200078e00ff */
[----:B------:R1:W-:Y:S01]  /*5650*/  STL.128 [R1+0x1a90], R16 ;  /* 0x001a901001007387 */ /* 0x0003e20000100c00 */
[----:B----4-:R-:W-:-:S02]  /*5660*/  IMAD.MOV.U32 R12, RZ, RZ, 0x5353f5a6 ;  /* 0x5353f5a6ff0c7424 */ /* 0x010fc400078e00ff */
[----:B------:R-:W-:Y:S01]  /*5670*/  IMAD.MOV.U32 R14, RZ, RZ, -0x2e2e9747 ;  /* 0xd1d168b9ff0e7424 */ /* 0x000fe200078e00ff */
[----:B------:R2:W-:Y:S04]  /*5680*/  STL.128 [R1+0x1a70], R8 ;  /* 0x001a700801007387 */ /* 0x0005e80000100c00 */
[----:B------:R3:W-:Y:S01]  /*5690*/  STL.128 [R1+0x1a80], R12 ;  /* 0x001a800c01007387 */ /* 0x0007e20000100c00 */
[----:B0-----:R-:W-:Y:S02]  /*56a0*/  HFMA2 R4, -RZ, RZ, -0.1778564453125, -8.9453125 ;  /* 0xb1b1c879ff047431 */ /* 0x001fe400000001ff */
[----:B------:R-:W-:Y:S01]  /*56b0*/  IMAD.MOV.U32 R6, RZ, RZ, 0x5b5bedb6 ;  /* 0x5b5bedb6ff067424 */ /* 0x000fe200078e00ff */
[----:B------:R0:W-:Y:S01]  /*56c0*/  STL.128 [R1+0x1aa0], R20 ;  /* 0x001aa01401007387 */ /* 0x0001e20000100c00 */
[----:B-1----:R-:W-:-:S02]  /*56d0*/  HFMA2 R16, -RZ, RZ, 12.578125, -421 ;  /* 0x4a4ade94ff107431 */ /* 0x002fc400000001ff */
[----:B------:R-:W-:Y:S02]  /*56e0*/  IMAD.MOV.U32 R17, RZ, RZ, 0x0 ;  /* 0x00000000ff117424 */ /* 0x000fe400078e00ff */
[----:B------:R-:W-:Y:S01]  /*56f0*/  IMAD.MOV.U32 R18, RZ, RZ, 0x4c4cd498 ;  /* 0x4c4cd498ff127424 */ /* 0x000fe200078e00ff */
[----:B------:R1:W-:Y:S01]  /*5700*/  STL.128 [R1+0x1ab0], R4 ;  /* 0x001ab00401007387 */ /* 0x0003e20000100c00 */
[----:B--2---:R-:W-:Y:S01]  /*5710*/  IMAD.MOV.U32 R8, RZ, RZ, 0x6a6abed4 ;  /* 0x6a6abed4ff087424 */ /* 0x004fe200078e00ff */
[----:B------:R-:W-:Y:S02]  /*5720*/  MOV R10, 0xcbcb468d ;  /* 0xcbcb468d000a7802 */ /* 0x000fe40000000f00 */
[----:B------:R2:W-:Y:S01]  /*5730*/  STL.128 [R1+0x1ae0], R16 ;  /* 0x001ae01001007387 */ /* 0x0005e20000100c00 */
[----:B---3--:R-:W-:Y:S02]  /*5740*/  IMAD.MOV.U32 R12, RZ, RZ, -0x41412699 ;  /* 0xbebed967ff0c7424 */ /* 0x008fe400078e00ff */
[----:B------:R-:W-:Y:S01]  /*5750*/  IMAD.MOV.U32 R14, RZ, RZ, 0x39394b72 ;  /* 0x39394b72ff0e7424 */ /* 0x000fe200078e00ff */
[----:B------:R3:W-:Y:S01]  /*5760*/  STL.128 [R1+0x1ac0], R8 ;  /* 0x001ac00801007387 */ /* 0x0007e20000100c00 */
[----:B0-----:R-:W-:Y:S01]  /*5770*/  MOV R20, 0x5858e8b0 ;  /* 0x5858e8b000147802 */ /* 0x001fe20000000f00 */
[----:B------:R-:W-:-:S02]  /*5780*/  IMAD.MOV.U32 R22, RZ, RZ, -0x3030b57b ;  /* 0xcfcf4a85ff167424 */ /* 0x000fc400078e00ff */
[----:B------:R0:W-:Y:S01]  /*5790*/  STL.128 [R1+0x1ad0], R12 ;  /* 0x001ad00c01007387 */ /* 0x0001e20000100c00 */
[----:B-1----:R-:W-:-:S03]  /*57a0*/  HFMA2 R6, -RZ, RZ, -8124, 0.052886962890625 ;  /* 0xefef2ac5ff067431 */ /* 0x002fc600000001ff */
[----:B------:R1:W-:Y:S01]  /*57b0*/  STL.128 [R1+0x1af0], R20 ;  /* 0x001af01401007387 */ /* 0x0003e20000100c00 */
[----:B------:R-:W-:Y:S02]  /*57c0*/  IMAD.MOV.U32 R4, RZ, RZ, -0x2f2f9445 ;  /* 0xd0d06bbbff047424 */ /* 0x000fe400078e00ff */
[----:B--2---:R-:W-:Y:S02]  /*57d0*/  HFMA2 R18, -RZ, RZ, -8.4221363067626953125e-05, -0.00099277496337890625 ;  /* 0x85859411ff127431 */ /* 0x004fe400000001ff */
[----:B------:R-:W-:Y:S01]  /*57e0*/  IMAD.MOV.U32 R16, RZ, RZ, 0x33335566 ;  /* 0x33335566ff107424 */ /* 0x000fe200078e00ff */
[----:B------:R2:W-:Y:S01]  /*57f0*/  STL.128 [R1+0x1b00], R4 ;  /* 0x001b000401007387 */ /* 0x0005e20000100c00 */
[----:B---3--:R-:W-:Y:S02]  /*5800*/  IMAD.MOV.U32 R8, RZ, RZ, -0x55551ab1 ;  /* 0xaaaae54fff087424 */ /* 0x008fe400078e00ff */
[----:B------:R-:W-:Y:S01]  /*5810*/  IMAD.MOV.U32 R10, RZ, RZ, -0x404e913 ;  /* 0xfbfb16edff0a7424 */ /* 0x000fe200078e00ff */
[----:B------:R3:W-:Y:S01]  /*5820*/  STL.128 [R1+0x1b30], R16 ;  /* 0x001b301001007387 */ /* 0x0007e20000100c00 */
[----:B0-----:R-:W-:Y:S01]  /*5830*/  MOV R12, 0x4343c586 ;  /* 0x4343c586000c7802 */ /* 0x001fe20000000f00 */
[----:B------:R-:W-:-:S02]  /*5840*/  IMAD.MOV.U32 R14, RZ, RZ, 0x4d4dd79a ;  /* 0x4d4dd79aff0e7424 */ /* 0x000fc400078e00ff */
[----:B------:R0:W-:Y:S01]  /*5850*/  STL.128 [R1+0x1b10], R8 ;  /* 0x001b100801007387 */ /* 0x0001e20000100c00 */
[----:B-1----:R-:W-:Y:S02]  /*5860*/  IMAD.MOV.U32 R20, RZ, RZ, 0x4545cf8a ;  /* 0x4545cf8aff147424 */ /* 0x002fe400078e00ff */
[----:B------:R-:W-:Y:S01]  /*5870*/  IMAD.MOV.U32 R22, RZ, RZ, -0x606ef17 ;  /* 0xf9f910e9ff167424 */ /* 0x000fe200078e00ff */
[----:B------:R1:W-:Y:S01]  /*5880*/  STL.128 [R1+0x1b20], R12 ;  /* 0x001b200c01007387 */ /* 0x0003e20000100c00 */
[----:B--2---:R-:W-:-:S03]  /*5890*/  MOV R4, 0x2020604 ;  /* 0x0202060400047802 */ /* 0x004fc60000000f00 */
[----:B------:R2:W-:Y:S01]  /*58a0*/  STL.128 [R1+0x1b40], R20 ;  /* 0x001b401401007387 */ /* 0x0005e20000100c00 */
[----:B------:R-:W-:Y:S01]  /*58b0*/  IMAD.MOV.U32 R6, RZ, RZ, 0x7f7f81fe ;  /* 0x7f7f81feff067424 */ /* 0x000fe200078e00ff */
[----:B---3--:R-:W-:Y:S01]  /*58c0*/  MOV R16, 0x5151f3a2 ;  /* 0x5151f3a200107802 */ /* 0x008fe20000000f00 */
[----:B------:R-:W-:-:S03]  /*58d0*/  IMAD.MOV.U32 R18, RZ, RZ, -0x5c5c01a3 ;  /* 0xa3a3fe5dff127424 */ /* 0x000fc600078e00ff */
[----:B------:R3:W-:Y:S01]  /*58e0*/  STL.128 [R1+0x1b50], R4 ;  /* 0x001b500401007387 */ /* 0x0007e20000100c00 */
[----:B0-----:R-:W-:Y:S02]  /*58f0*/  HFMA2 R10, -RZ, RZ, 1.05859375, 4.46875 ;  /* 0x3c3c4478ff0a7431 */ /* 0x001fe400000001ff */
[----:B------:R-:W-:Y:S01]  /*5900*/  IMAD.MOV.U32 R8, RZ, RZ, 0x5050f0a0 ;  /* 0x5050f0a0ff087424 */ /* 0x000fe200078e00ff */
[----:B------:R0:W-:Y:S01]  /*5910*/  STL.128 [R1+0x1b80], R16 ;  /* 0x001b801001007387 */ /* 0x0001e20000100c00 */
[----:B-1----:R-:W-:Y:S02]  /*5920*/  IMAD.MOV.U32 R12, RZ, RZ, -0x606045db ;  /* 0x9f9fba25ff0c7424 */ /* 0x002fe400078e00ff */
[----:B------:R-:W-:Y:S01]  /*5930*/  IMAD.MOV.U32 R14, RZ, RZ, -0x57571cb5 ;  /* 0xa8a8e34bff0e7424 */ /* 0x000fe200078e00ff */
[----:B------:R1:W-:Y:S01]  /*5940*/  STL.128 [R1+0x1b60], R8 ;  /* 0x001b600801007387 */ /* 0x0003e20000100c00 */
[----:B--2---:R-:W-:Y:S02]  /*5950*/  HFMA2 R22, -RZ, RZ, -0.0004613399505615234375, -0.00018370151519775390625 ;  /* 0x8f8f8a05ff167431 */ /* 0x004fe400000001ff */
[----:B------:R-:W-:Y:S01]  /*5960*/  IMAD.MOV.U32 R20, RZ, RZ, 0x4040c080 ;  /* 0x4040c080ff147424 */ /* 0x000fe200078e00ff */
[----:B------:R2:W-:Y:S01]  /*5970*/  STL.128 [R1+0x1b70], R12 ;  /* 0x001b700c01007387 */ /* 0x0005e20000100c00 */
[----:B---3--:R-:W-:-:S03]  /*5980*/  IMAD.MOV.U32 R4, RZ, RZ, -0x6d6d52c1 ;  /* 0x9292ad3fff047424 */ /* 0x008fc600078e00ff */
[----:B------:R3:W-:Y:S01]  /*5990*/  STL.128 [R1+0x1b90], R20 ;  /* 0x001b901401007387 */ /* 0x0007e20000100c00 */
[----:B------:R-:W-:Y:S02]  /*59a0*/  IMAD.MOV.U32 R6, RZ, RZ, -0x626243df ;  /* 0x9d9dbc21ff067424 */ /* 0x000fe400078e00ff */
[----:B0-----:R-:W-:Y:S02]  /*59b0*/  IMAD.MOV.U32 R16, RZ, RZ, -0x25258a51 ;  /* 0xdada75afff107424 */ /* 0x001fe400078e00ff */
[----:B------:R-:W-:Y:S01]  /*59c0*/  IMAD.MOV.U32 R18, RZ, RZ, 0x21216342 ;  /* 0x21216342ff127424 */ /* 0x000fe200078e00ff */
[----:B------:R0:W-:Y:S01]  /*59d0*/  STL.128 [R1+0x1ba0], R4 ;  /* 0x001ba00401007387 */ /* 0x0001e20000100c00 */
[----:B-1----:R-:W-:Y:S01]  /*59e0*/  MOV R8, 0x38384870 ;  /* 0x3838487000087802 */ /* 0x002fe20000000f00 */
[----:B------:R-:W-:Y:S02]  /*59f0*/  IMAD.MOV.U32 R10, RZ, RZ, -0xa0afb0f ;  /* 0xf5f504f1ff0a7424 */ /* 0x000fe400078e00ff */
[----:B------:R1:W-:Y:S01]  /*5a00*/  STL.128 [R1+0x1bd0], R16 ;  /* 0x001bd01001007387 */ /* 0x0003e20000100c00 */
[----:B--2---:R-:W-:-:S02]  /*5a10*/  HFMA2 R14, -RZ, RZ, -0.41943359375, -2.732421875 ;  /* 0xb6b6c177ff0e7431 */ /* 0x004fc400000001ff */
[----:B------:R-:W-:Y:S01]  /*5a20*/  IMAD.MOV.U32 R12, RZ, RZ, -0x4343209d ;  /* 0xbcbcdf63ff0c7424 */ /* 0x000fe200078e00ff */
[----:B------:R2:W-:Y:S01]  /*5a30*/  STL.128 [R1+0x1bb0], R8 ;  /* 0x001bb00801007387 */ /* 0x0005e20000100c00 */
[----:B---3--:R-:W-:Y:S01]  /*5a40*/  MOV R20, 0x10103020 ;  /* 0x1010302000147802 */ /* 0x008fe20000000f00 */
[----:B------:R-:W-:Y:S02]  /*5a50*/  IMAD.MOV.U32 R22, RZ, RZ, -0xe51b ;  /* 0xffff1ae5ff167424 */ /* 0x000fe400078e00ff */
[----:B------:R3:W-:Y:S01]  /*5a60*/  STL.128 [R1+0x1bc0], R12 ;  /* 0x001bc00c01007387 */ /* 0x0007e20000100c00 */
[----:B0-----:R-:W-:-:S03]  /*5a70*/  HFMA2 R6, -RZ, RZ, -54.5625, 5884 ;  /* 0xd2d26dbfff067431 */ /* 0x001fc600000001ff */
[----:B------:R0:W-:Y:S01]  /*5a80*/  STL.128 [R1+0x1be0], R20 ;  /* 0x001be01401007387 */ /* 0x0001e20000100c00 */
[----:B------:R-:W-:Y:S02]  /*5a90*/  IMAD.MOV.U32 R4, RZ, RZ, -0xc0cf103 ;  /* 0xf3f30efdff047424 */ /* 0x000fe400078e00ff */
[----:B-1----:R-:W-:Y:S02]  /*5aa0*/  HFMA2 R18, -RZ, RZ, -0.00185298919677734375, -0.01212310791015625 ;  /* 0x9797a235ff127431 */ /* 0x002fe400000001ff */
[----:B------:R-:W-:Y:S01]  /*5ab0*/  IMAD.MOV.U32 R16, RZ, RZ, 0x5f5fe1be ;  /* 0x5f5fe1beff107424 */ /* 0x000fe200078e00ff */
[----:B------:R1:W-:Y:S01]  /*5ac0*/  STL.128 [R1+0x1bf0], R4 ;  /* 0x001bf00401007387 */ /* 0x0003e20000100c00 */
[----:B--2---:R-:W-:Y:S02]  /*5ad0*/  IMAD.MOV.U32 R8, RZ, RZ, -0x3232b37f ;  /* 0xcdcd4c81ff087424 */ /* 0x004fe400078e00ff */
[----:B------:R-:W-:Y:S01]  /*5ae0*/  IMAD.MOV.U32 R10, RZ, RZ, 0xc0c1418 ;  /* 0x0c0c1418ff0a7424 */ /* 0x000fe200078e00ff */
[----:B------:R2:W-:Y:S01]  /*5af0*/  STL.128 [R1+0x1c20], R16 ;  /* 0x001c201001007387 */ /* 0x0005e20000100c00 */
[----:B---3--:R-:W-:Y:S01]  /*5b00*/  MOV R12, 0x13133526 ;  /* 0x13133526000c7802 */ /* 0x008fe20000000f00 */
[----:B------:R-:W-:-:S02]  /*5b10*/  IMAD.MOV.U32 R14, RZ, RZ, -0x1313d03d ;  /* 0xecec2fc3ff0e7424 */ /* 0x000fc400078e00ff */
[----:B------:R3:W-:Y:S01]  /*5b20*/  STL.128 [R1+0x1c00], R8 ;  /* 0x001c000801007387 */ /* 0x0007e20000100c00 */
[----:B0-----:R-:W-:Y:S02]  /*5b30*/  IMAD.MOV.U32 R20, RZ, RZ, 0x4444cc88 ;  /* 0x4444cc88ff147424 */ /* 0x001fe400078e00ff */
[----:B------:R-:W-:Y:S01]  /*5b40*/  IMAD.MOV.U32 R22, RZ, RZ, 0x1717392e ;  /* 0x1717392eff167424 */ /* 0x000fe200078e00ff */
[----:B------:R0:W-:Y:S01]  /*5b50*/  STL.128 [R1+0x1c10], R12 ;  /* 0x001c100c01007387 */ /* 0x0001e20000100c00 */
[----:B-1----:R-:W-:-:S03]  /*5b60*/  MOV R4, 0xc4c45793 ;  /* 0xc4c4579300047802 */ /* 0x002fc60000000f00 */
[----:B------:R1:W-:Y:S01]  /*5b70*/  STL.128 [R1+0x1c30], R20 ;  /* 0x001c301401007387 */ /* 0x0003e20000100c00 */
[----:B------:R-:W-:Y:S01]  /*5b80*/  IMAD.MOV.U32 R6, RZ, RZ, -0x58580dab ;  /* 0xa7a7f255ff067424 */ /* 0x000fe200078e00ff */
[----:B--2---:R-:W-:Y:S01]  /*5b90*/  MOV R16, 0x19192b32 ;  /* 0x19192b3200107802 */ /* 0x004fe20000000f00 */
[----:B------:R-:W-:-:S03]  /*5ba0*/  IMAD.MOV.U32 R18, RZ, RZ, 0x737395e6 ;  /* 0x737395e6ff127424 */ /* 0x000fc600078e00ff */
[----:B------:R2:W-:Y:S01]  /*5bb0*/  STL.128 [R1+0x1c40], R4 ;  /* 0x001c400401007387 */ /* 0x0005e20000100c00 */
[----:B---3--:R-:W-:Y:S02]  /*5bc0*/  HFMA2 R10, -RZ, RZ, 1.3095703125, 7.4765625 ;  /* 0x3d3d477aff0a7431 */ /* 0x008fe400000001ff */
[----:B------:R-:W-:Y:S01]  /*5bd0*/  IMAD.MOV.U32 R8, RZ, RZ, 0x7e7e82fc ;  /* 0x7e7e82fcff087424 */ /* 0x000fe200078e00ff */
[----:B------:R3:W-:Y:S01]  /*5be0*/  STL.128 [R1+0x1c70], R16 ;  /* 0x001c701001007387 */ /* 0x0007e20000100c00 */
[----:B0-----:R-:W-:Y:S02]  /*5bf0*/  IMAD.MOV.U32 R12, RZ, RZ, 0x6464acc8 ;  /* 0x6464acc8ff0c7424 */ /* 0x001fe400078e00ff */
[----:B------:R-:W-:Y:S01]  /*5c00*/  IMAD.MOV.U32 R14, RZ, RZ, 0x5d5de7ba ;  /* 0x5d5de7baff0e7424 */ /* 0x000fe200078e00ff */
[----:B------:R0:W-:Y:S01]  /*5c10*/  STL.128 [R1+0x1c50], R8 ;  /* 0x001c500801007387 */ /* 0x0001e20000100c00 */
[----:B-1----:R-:W-:Y:S02]  /*5c20*/  HFMA2 R22, -RZ, RZ, -2.2947788238525390625e-05, -0.0020008087158203125 ;  /* 0x81819819ff167431 */ /* 0x002fe400000001ff */
[----:B------:R-:W-:Y:S01]  /*5c30*/  IMAD.MOV.U32 R20, RZ, RZ, 0x6060a0c0 ;  /* 0x6060a0c0ff147424 */ /* 0x000fe200078e00ff */
[----:B------:R1:W-:Y:S01]  /*5c40*/  STL.128 [R1+0x1c60], R12 ;  /* 0x001c600c01007387 */ /* 0x0003e20000100c00 */
[----:B--2---:R-:W-:-:S03]  /*5c50*/  IMAD.MOV.U32 R4, RZ, RZ, 0x4f4fd19e ;  /* 0x4f4fd19eff047424 */ /* 0x004fc600078e00ff */
[----:B------:R2:W-:Y:S01]  /*5c60*/  STL.128 [R1+0x1c80], R20 ;  /* 0x001c801401007387 */ /* 0x0005e20000100c00 */
[----:B------:R-:W-:Y:S02]  /*5c70*/  IMAD.MOV.U32 R6, RZ, RZ, -0x2323805d ;  /* 0xdcdc7fa3ff067424 */ /* 0x000fe400078e00ff */
[----:B---3--:R-:W-:Y:S02]  /*5c80*/  IMAD.MOV.U32 R16, RZ, RZ, 0x4646ca8c ;  /* 0x4646ca8cff107424 */ /* 0x008fe400078e00ff */
[----:B------:R-:W-:Y:S01]  /*5c90*/  IMAD.MOV.U32 R18, RZ, RZ, -0x1111d639 ;  /* 0xeeee29c7ff127424 */ /* 0x000fe200078e00ff */
[----:B------:R3:W-:Y:S01]  /*5ca0*/  STL.128 [R1+0x1c90], R4 ;  /* 0x001c900401007387 */ /* 0x0007e20000100c00 */
[----:B0-----:R-:W-:Y:S01]  /*5cb0*/  MOV R8, 0x22226644 ;  /* 0x2222664400087802 */ /* 0x001fe20000000f00 */
[----:B------:R-:W-:Y:S02]  /*5cc0*/  IMAD.MOV.U32 R10, RZ, RZ, 0x2a2a7e54 ;  /* 0x2a2a7e54ff0a7424 */ /* 0x000fe400078e00ff */
[----:B------:R0:W-:Y:S01]  /*5cd0*/  STL.128 [R1+0x1cc0], R16 ;  /* 0x001cc01001007387 */ /* 0x0001e20000100c00 */
[----:B-1----:R-:W-:-:S02]  /*5ce0*/  HFMA2 R14, -RZ, RZ, -0.00013828277587890625, -4.6432018280029296875e-05 ;  /* 0x8888830bff0e7431 */ /* 0x002fc400000001ff */
[----:B------:R-:W-:Y:S01]  /*5cf0*/  IMAD.MOV.U32 R12, RZ, RZ, -0x6f6f54c5 ;  /* 0x9090ab3bff0c7424 */ /* 0x000fe200078e00ff */
[----:B------:R1:W-:Y:S01]  /*5d00*/  STL.128 [R1+0x1ca0], R8 ;  /* 0x001ca00801007387 */ /* 0x0003e20000100c00 */
[----:B--2---:R-:W-:Y:S01]  /*5d10*/  MOV R20, 0xb8b8d36b ;  /* 0xb8b8d36b00147802 */ /* 0x004fe20000000f00 */
[----:B------:R-:W-:Y:S02]  /*5d20*/  IMAD.MOV.U32 R22, RZ, RZ, 0x14143c28 ;  /* 0x14143c28ff167424 */ /* 0x000fe400078e00ff */
[----:B------:R2:W-:Y:S01]  /*5d30*/  STL.128 [R1+0x1cb0], R12 ;  /* 0x001cb00c01007387 */ /* 0x0005e20000100c00 */
[----:B---3--:R-:W-:-:S03]  /*5d40*/  HFMA2 R6, -RZ, RZ, 407.5, -862 ;  /* 0x5e5ee2bcff067431 */ /* 0x008fc600000001ff */
[----:B------:R3:W-:Y:S01]  /*5d50*/  STL.128 [R1+0x1cd0], R20 ;  /* 0x001cd01401007387 */ /* 0x0007e20000100c00 */
[----:B------:R-:W-:Y:S02]  /*5d60*/  IMAD.MOV.U32 R4, RZ, RZ, -0x21218659 ;  /* 0xdede79a7ff047424 */ /* 0x000fe400078e00ff */
[----:B0-----:R-:W-:Y:S02]  /*5d70*/  HFMA2 R18, -RZ, RZ, 0.0001842975616455078125, 0.0059356689453125 ;  /* 0x0a0a1e14ff127431 */ /* 0x001fe400000001ff */
        /* <DEDUP_REMOVED lines=8> */
[----:B---3--:R-:W-:Y:S02]  /*5e00*/  IMAD.MOV.U32 R20, RZ, RZ, 0x4949db92 ;  /* 0x4949db92ff147424 */ /* 0x008fe400078e00ff */
[----:B------:R-:W-:Y:S01]  /*5e10*/  IMAD.MOV.U32 R22, RZ, RZ, 0x6060a0c ;  /* 0x06060a0cff167424 */ /* 0x000fe200078e00ff */
[----:B------:R3:W-:Y:S01]  /*5e20*/  STL.128 [R1+0x1d00], R12 ;  /* 0x001d000c01007387 */ /* 0x0007e20000100c00 */
[----:B0-----:R-:W-:-:S03]  /*5e30*/  MOV R4, 0x24246c48 ;  /* 0x24246c4800047802 */ /* 0x001fc60000000f00 */
[----:B------:R0:W-:Y:S01]  /*5e40*/  STL.128 [R1+0x1d20], R20 ;  /* 0x001d201401007387 */ /* 0x0001e20000100c00 */
[----:B------:R-:W-:Y:S01]  /*5e50*/  IMAD.MOV.U32 R6, RZ, RZ, 0x5c5ce4b8 ;  /* 0x5c5ce4b8ff067424 */ /* 0x000fe200078e00ff */
[----:B-1----:R-:W-:Y:S01]  /*5e60*/  MOV R16, 0x9191a839 ;  /* 0x9191a83900107802 */ /* 0x002fe20000000f00 */
[----:B------:R-:W-:-:S03]  /*5e70*/  IMAD.MOV.U32 R18, RZ, RZ, -0x6a6a5bcf ;  /* 0x9595a431ff127424 */ /* 0x000fc600078e00ff */
[----:B------:R1:W-:Y:S01]  /*5e80*/  STL.128 [R1+0x1d30], R4 ;  /* 0x001d300401007387 */ /* 0x0003e20000100c00 */
[----:B--2---:R-:W-:Y:S02]  /*5e90*/  HFMA2 R10, -RZ, RZ, -62.59375, 6900 ;  /* 0xd3d36ebdff0a7431 */ /* 0x004fe400000001ff */
[----:B------:R-:W-:Y:S01]  /*5ea0*/  IMAD.MOV.U32 R8, RZ, RZ, -0x3d3da261 ;  /* 0xc2c25d9fff087424 */ /* 0x000fe200078e00ff */
[----:B------:R2:W-:Y:S01]  /*5eb0*/  STL.128 [R1+0x1d60], R16 ;  /* 0x001d601001007387 */ /* 0x0005e20000100c00 */
[----:B---3--:R-:W-:Y:S02]  /*5ec0*/  IMAD.MOV.U32 R12, RZ, RZ, -0x535310bd ;  /* 0xacacef43ff0c7424 */ /* 0x008fe400078e00ff */
[----:B------:R-:W-:Y:S01]  /*5ed0*/  IMAD.MOV.U32 R14, RZ, RZ, 0x6262a6c4 ;  /* 0x6262a6c4ff0e7424 */ /* 0x000fe200078e00ff */
[----:B------:R3:W-:Y:S01]  /*5ee0*/  STL.128 [R1+0x1d40], R8 ;  /* 0x001d400801007387 */ /* 0x0007e20000100c00 */
[----:B0-----:R-:W-:Y:S02]  /*5ef0*/  HFMA2 R22, -RZ, RZ, 44832, -0.0002424716949462890625 ;  /* 0x79798bf2ff167431 */ /* 0x001fe400000001ff */
[----:B------:R-:W-:Y:S01]  /*5f00*/  IMAD.MOV.U32 R20, RZ, RZ, -0x1b1bc82d ;  /* 0xe4e437d3ff147424 */ /* 0x000fe200078e00ff */
[----:B------:R0:W-:Y:S01]  /*5f10*/  STL.128 [R1+0x1d50], R12 ;  /* 0x001d500c01007387 */ /* 0x0001e20000100c00 */
[----:B-1----:R-:W-:-:S03]  /*5f20*/  IMAD.MOV.U32 R4, RZ, RZ, -0x1818cd2b ;  /* 0xe7e732d5ff047424 */ /* 0x002fc600078e00ff */
[----:B------:R1:W-:Y:S01]  /*5f30*/  STL.128 [R1+0x1d70], R20 ;  /* 0x001d701401007387 */ /* 0x0003e20000100c00 */
[----:B------:R-:W-:Y:S02]  /*5f40*/  IMAD.MOV.U32 R6, RZ, RZ, -0x3737bc75 ;  /* 0xc8c8438bff067424 */ /* 0x000fe400078e00ff */
[----:B--2---:R-:W-:Y:S02]  /*5f50*/  IMAD.MOV.U32 R16, RZ, RZ, 0x4e4ed29c ;  /* 0x4e4ed29cff107424 */ /* 0x004fe400078e00ff */
[----:B------:R-:W-:Y:S01]  /*5f60*/  IMAD.MOV.U32 R18, RZ, RZ, -0x56561fb7 ;  /* 0xa9a9e049ff127424 */ /* 0x000fe200078e00ff */
[----:B------:R2:W-:Y:S01]  /*5f70*/  STL.128 [R1+0x1d80], R4 ;  /* 0x001d800401007387 */ /* 0x0005e20000100c00 */
[----:B---3--:R-:W-:Y:S01]  /*5f80*/  MOV R8, 0x3737596e ;  /* 0x3737596e00087802 */ /* 0x008fe20000000f00 */
[----:B------:R-:W-:Y:S02]  /*5f90*/  IMAD.MOV.U32 R10, RZ, RZ, 0x6d6db7da ;  /* 0x6d6db7daff0a7424 */ /* 0x000fe400078e00ff */
[----:B------:R3:W-:Y:S01]  /*5fa0*/  STL.128 [R1+0x1db0], R16 ;  /* 0x001db01001007387 */ /* 0x0007e20000100c00 */
[----:B0-----:R-:W-:-:S02]  /*5fb0*/  HFMA2 R14, -RZ, RZ, -93.3125, 1201 ;  /* 0xd5d564b1ff0e7431 */ /* 0x001fc400000001ff */
[----:B------:R-:W-:Y:S01]  /*5fc0*/  IMAD.MOV.U32 R12, RZ, RZ, -0x727273ff ;  /* 0x8d8d8c01ff0c7424 */ /* 0x000fe200078e00ff */
[----:B------:R0:W-:Y:S01]  /*5fd0*/  STL.128 [R1+0x1d90], R8 ;  /* 0x001d900801007387 */ /* 0x0001e20000100c00 */
[----:B-1----:R-:W-:Y:S01]  /*5fe0*/  MOV R20, 0x6c6cb4d8 ;  /* 0x6c6cb4d800147802 */ /* 0x002fe20000000f00 */
[----:B------:R-:W-:Y:S02]  /*5ff0*/  IMAD.MOV.U32 R22, RZ, RZ, 0x5656faac ;  /* 0x5656faacff167424 */ /* 0x000fe400078e00ff */
[----:B------:R1:W-:Y:S01]  /*6000*/  STL.128 [R1+0x1da0], R12 ;  /* 0x001da00c01007387 */ /* 0x0003e20000100c00 */
[----:B--2---:R-:W-:-:S03]  /*6010*/  HFMA2 R6, -RZ, RZ, -3540, 0.0226898193359375 ;  /* 0xeaea25cfff067431 */ /* 0x004fc600000001ff */
[----:B------:R2:W-:Y:S01]  /*6020*/  STL.128 [R1+0x1dc0], R20 ;  /* 0x001dc01401007387 */ /* 0x0005e20000100c00 */
[----:B------:R-:W-:Y:S02]  /*6030*/  IMAD.MOV.U32 R4, RZ, RZ, -0xb0bf80d ;  /* 0xf4f407f3ff047424 */ /* 0x000fe400078e00ff */
[----:B---3--:R-:W-:Y:S02]  /*6040*/  HFMA2 R18, -RZ, RZ, 36608, -0.0001506805419921875 ;  /* 0x787888f0ff127431 */ /* 0x008fe400000001ff */
[----:B------:R-:W-:Y:S01]  /*6050*/  IMAD.MOV.U32 R16, RZ, RZ, -0x45452a91 ;  /* 0xbabad56fff107424 */ /* 0x000fe200078e00ff */
[----:B------:R3:W-:Y:S01]  /*6060*/  STL.128 [R1+0x1dd0], R4 ;  /* 0x001dd00401007387 */ /* 0x0007e20000100c00 */
[----:B0-----:R-:W-:Y:S02]  /*6070*/  IMAD.MOV.U32 R8, RZ, RZ, 0x6565afca ;  /* 0x6565afcaff087424 */ /* 0x001fe400078e00ff */
        /* <DEDUP_REMOVED lines=8> */
[----:B---3--:R-:W-:-:S03]  /*6100*/  MOV R4, 0x1c1c2438 ;  /* 0x1c1c243800047802 */ /* 0x008fc60000000f00 */
[----:B------:R3:W-:Y:S01]  /*6110*/  STL.128 [R1+0x1e10], R20 ;  /* 0x001e101401007387 */ /* 0x0007e20000100c00 */
[----:B------:R-:W-:Y:S01]  /*6120*/  IMAD.MOV.U32 R6, RZ, RZ, -0x59590ea9 ;  /* 0xa6a6f157ff067424 */ /* 0x000fe200078e00ff */
[----:B0-----:R-:W-:Y:S01]  /*6130*/  MOV R16, 0x74749ce8 ;  /* 0x74749ce800107802 */ /* 0x001fe20000000f00 */
[----:B------:R-:W-:-:S03]  /*6140*/  IMAD.MOV.U32 R18, RZ, RZ, 0x1f1f213e ;  /* 0x1f1f213eff127424 */ /* 0x000fc600078e00ff */
[----:B------:R0:W-:Y:S01]  /*6150*/  STL.128 [R1+0x1e20], R4 ;  /* 0x001e200401007387 */ /* 0x0001e20000100c00 */
[----:B-1----:R-:W-:Y:S02]  /*6160*/  HFMA2 R10, -RZ, RZ, -6.7734375, 44.71875 ;  /* 0xc6c65197ff0a7431 */ /* 0x002fe400000001ff */
[----:B------:R-:W-:Y:S01]  /*6170*/  IMAD.MOV.U32 R8, RZ, RZ, -0x4b4b388d ;  /* 0xb4b4c773ff087424 */ /* 0x000fe200078e00ff */
[----:B------:R1:W-:Y:S01]  /*6180*/  STL.128 [R1+0x1e50], R16 ;  /* 0x001e501001007387 */ /* 0x0003e20000100c00 */
[----:B--2---:R-:W-:Y:S02]  /*6190*/  IMAD.MOV.U32 R12, RZ, RZ, -0x1717dc35 ;  /* 0xe8e823cbff0c7424 */ /* 0x004fe400078e00ff */
[----:B------:R-:W-:Y:S01]  /*61a0*/  IMAD.MOV.U32 R14, RZ, RZ, -0x2222835f ;  /* 0xdddd7ca1ff0e7424 */ /* 0x000fe200078e00ff */
[----:B------:R2:W-:Y:S01]  /*61b0*/  STL.128 [R1+0x1e30], R8 ;  /* 0x001e300801007387 */ /* 0x0005e20000100c00 */
[----:B---3--:R-:W-:Y:S02]  /*61c0*/  HFMA2 R22, -RZ, RZ, -1.4345703125, -280.25 ;  /* 0xbdbddc61ff167431 */ /* 0x008fe400000001ff */
[----:B------:R-:W-:Y:S01]  /*61d0*/  IMAD.MOV.U32 R20, RZ, RZ, 0x4b4bdd96 ;  /* 0x4b4bdd96ff147424 */ /* 0x000fe200078e00ff */
[----:B------:R3:W-:Y:S01]  /*61e0*/  STL.128 [R1+0x1e40], R12 ;  /* 0x001e400c01007387 */ /* 0x0007e20000100c00 */
[----:B0-----:R-:W-:-:S03]  /*61f0*/  IMAD.MOV.U32 R4, RZ, RZ, -0x747479f3 ;  /* 0x8b8b860dff047424 */ /* 0x001fc600078e00ff */
[----:B------:R0:W-:Y:S01]  /*6200*/  STL.128 [R1+0x1e60], R20 ;  /* 0x001e601401007387 */ /* 0x0001e20000100c00 */
[----:B------:R-:W-:Y:S02]  /*6210*/  IMAD.MOV.U32 R6, RZ, RZ, -0x75757af1 ;  /* 0x8a8a850fff067424 */ /* 0x000fe400078e00ff */
[----:B-1----:R-:W-:Y:S02]  /*6220*/  IMAD.MOV.U32 R16, RZ, RZ, 0x4848d890 ;  /* 0x4848d890ff107424 */ /* 0x002fe400078e00ff */
[----:B------:R-:W-:Y:S01]  /*6230*/  IMAD.MOV.U32 R18, RZ, RZ, 0x3030506 ;  /* 0x03030506ff127424 */ /* 0x000fe200078e00ff */
[----:B------:R1:W-:Y:S01]  /*6240*/  STL.128 [R1+0x1e70], R4 ;  /* 0x001e700401007387 */ /* 0x0003e20000100c00 */
[----:B--2---:R-:W-:Y:S01]  /*6250*/  MOV R8, 0x707090e0 ;  /* 0x707090e000087802 */ /* 0x004fe20000000f00 */
[----:B------:R-:W-:Y:S02]  /*6260*/  IMAD.MOV.U32 R10, RZ, RZ, 0x3e3e427c ;  /* 0x3e3e427cff0a7424 */ /* 0x000fe400078e00ff */
[----:B------:R2:W-:Y:S01]  /*6270*/  STL.128 [R1+0x1ea0], R16 ;  /* 0x001ea01001007387 */ /* 0x0005e20000100c00 */
[----:B---3--:R-:W-:-:S02]  /*6280*/  HFMA2 R14, -RZ, RZ, 1638, -0.0531005859375 ;  /* 0x6666aaccff0e7431 */ /* 0x008fc400000001ff */
[----:B------:R-:W-:Y:S01]  /*6290*/  IMAD.MOV.U32 R12, RZ, RZ, -0x4a4a3b8f ;  /* 0xb5b5c471ff0c7424 */ /* 0x000fe200078e00ff */
[----:B------:R3:W-:Y:S01]  /*62a0*/  STL.128 [R1+0x1e80], R8 ;  /* 0x001e800801007387 */ /* 0x0007e20000100c00 */
[----:B0-----:R-:W-:Y:S01]  /*62b0*/  MOV R20, 0xf6f601f7 ;  /* 0xf6f601f700147802 */ /* 0x001fe20000000f00 */
[----:B------:R-:W-:Y:S02]  /*62c0*/  IMAD.MOV.U32 R22, RZ, RZ, 0xe0e121c ;  /* 0x0e0e121cff167424 */ /* 0x000fe400078e00ff */
[----:B------:R0:W-:Y:S01]  /*62d0*/  STL.128 [R1+0x1e90], R12 ;  /* 0x001e900c01007387 */ /* 0x0001e20000100c00 */
[----:B-1----:R-:W-:-:S03]  /*62e0*/  HFMA2 R6, -RZ, RZ, 0.325439453125, 474.5 ;  /* 0x35355f6aff067431 */ /* 0x002fc600000001ff */
[----:B------:R1:W-:Y:S01]  /*62f0*/  STL.128 [R1+0x1eb0], R20 ;  /* 0x001eb01401007387 */ /* 0x0003e20000100c00 */
[----:B------:R-:W-:Y:S02]  /*6300*/  IMAD.MOV.U32 R4, RZ, RZ, 0x6161a3c2 ;  /* 0x6161a3c2ff047424 */ /* 0x000fe400078e00ff */
[----:B--2---:R-:W-:Y:S02]  /*6310*/  HFMA2 R18, -RZ, RZ, -0.00646209716796875, -0.64404296875 ;  /* 0x9e9eb927ff127431 */ /* 0x004fe400000001ff */
[----:B------:R-:W-:Y:S01]  /*6320*/  IMAD.MOV.U32 R16, RZ, RZ, 0x1d1d273a ;  /* 0x1d1d273aff107424 */ /* 0x000fe200078e00ff */
[----:B------:R2:W-:Y:S01]  /*6330*/  STL.128 [R1+0x1ec0], R4 ;  /* 0x001ec00401007387 */ /* 0x0005e20000100c00 */
[----:B---3--:R-:W-:Y:S02]  /*6340*/  IMAD.MOV.U32 R8, RZ, RZ, 0x5757f9ae ;  /* 0x5757f9aeff087424 */ /* 0x008fe400078e00ff */
[----:B------:R-:W-:Y:S01]  /*6350*/  IMAD.MOV.U32 R10, RZ, RZ, -0x46462f97 ;  /* 0xb9b9d069ff0a7424 */ /* 0x000fe200078e00ff */
[----:B------:R3:W-:Y:S01]  /*6360*/  STL.128 [R1+0x1ef0], R16 ;  /* 0x001ef01001007387 */ /* 0x0007e20000100c00 */
[----:B0-----:R-:W-:Y:S01]  /*6370*/  MOV R12, 0x86869117 ;  /* 0x86869117000c7802 */ /* 0x001fe20000000f00 */
[----:B------:R-:W-:-:S02]  /*6380*/  IMAD.MOV.U32 R14, RZ, RZ, -0x3e3ea767 ;  /* 0xc1c15899ff0e7424 */ /* 0x000fc400078e00ff */
[----:B------:R0:W-:Y:S01]  /*6390*/  STL.128 [R1+0x1ed0], R8 ;  /* 0x001ed00801007387 */ /* 0x0001e20000100c00 */
[----:B-1----:R-:W-:Y:S02]  /*63a0*/  IMAD.MOV.U32 R20, RZ, RZ, -0x1e1ec727 ;  /* 0xe1e138d9ff147424 */ /* 0x002fe400078e00ff */
[----:B------:R-:W-:Y:S01]  /*63b0*/  IMAD.MOV.U32 R22, RZ, RZ, -0x707ec15 ;  /* 0xf8f813ebff167424 */ /* 0x000fe200078e00ff */
[----:B------:R1:W-:Y:S01]  /*63c0*/  STL.128 [R1+0x1ee0], R12 ;  /* 0x001ee00c01007387 */ /* 0x0003e20000100c00 */
[----:B--2---:R-:W-:-:S03]  /*63d0*/  MOV R4, 0x9898b32b ;  /* 0x9898b32b00047802 */ /* 0x004fc60000000f00 */
[----:B------:R2:W-:Y:S01]  /*63e0*/  STL.128 [R1+0x1f00], R20 ;  /* 0x001f001401007387 */ /* 0x0005e20000100c00 */
[----:B------:R-:W-:Y:S01]  /*63f0*/  IMAD.MOV.U32 R6, RZ, RZ, 0x11113322 ;  /* 0x11113322ff067424 */ /* 0x000fe200078e00ff */
[----:B---3--:R-:W-:Y:S01]  /*6400*/  MOV R16, 0x9b9bb62d ;  /* 0x9b9bb62d00107802 */ /* 0x008fe20000000f00 */
[----:B------:R-:W-:-:S03]  /*6410*/  IMAD.MOV.U32 R18, RZ, RZ, 0x1e1e223c ;  /* 0x1e1e223cff127424 */ /* 0x000fc600078e00ff */
[----:B------:R3:W-:Y:S01]  /*6420*/  STL.128 [R1+0x1f10], R4 ;  /* 0x001f100401007387 */ /* 0x0007e20000100c00 */
[----:B0-----:R-:W-:Y:S02]  /*6430*/  HFMA2 R10, -RZ, RZ, -187.125, 9544 ;  /* 0xd9d970a9ff0a7431 */ /* 0x001fe400000001ff */
[----:B------:R-:W-:Y:S01]  /*6440*/  IMAD.MOV.U32 R8, RZ, RZ, 0x6969bbd2 ;  /* 0x6969bbd2ff087424 */ /* 0x000fe200078e00ff */
[----:B------:R0:W-:Y:S01]  /*6450*/  STL.128 [R1+0x1f40], R16 ;  /* 0x001f401001007387 */ /* 0x0001e20000100c00 */
[----:B-1----:R-:W-:Y:S02]  /*6460*/  IMAD.MOV.U32 R12, RZ, RZ, -0x717176f9 ;  /* 0x8e8e8907ff0c7424 */ /* 0x002fe400078e00ff */
[----:B------:R-:W-:Y:S01]  /*6470*/  IMAD.MOV.U32 R14, RZ, RZ, -0x6b6b58cd ;  /* 0x9494a733ff0e7424 */ /* 0x000fe200078e00ff */
[----:B------:R1:W-:Y:S01]  /*6480*/  STL.128 [R1+0x1f20], R8 ;  /* 0x001f200801007387 */ /* 0x0003e20000100c00 */
[----:B--2---:R-:W-:Y:S02]  /*6490*/  HFMA2 R22, -RZ, RZ, -3026, 0.00934600830078125 ;  /* 0xe9e920c9ff167431 */ /* 0x004fe400000001ff */
[----:B------:R-:W-:Y:S01]  /*64a0*/  IMAD.MOV.U32 R20, RZ, RZ, -0x78786deb ;  /* 0x87879215ff147424 */ /* 0x000fe200078e00ff */
[----:B------:R2:W-:Y:S01]  /*64b0*/  STL.128 [R1+0x1f30], R12 ;  /* 0x001f300c01007387 */ /* 0x0005e20000100c00 */
[----:B---3--:R-:W-:-:S03]  /*64c0*/  IMAD.MOV.U32 R4, RZ, RZ, -0x3131b679 ;  /* 0xcece4987ff047424 */ /* 0x008fc600078e00ff */
[----:B------:R3:W-:Y:S01]  /*64d0*/  STL.128 [R1+0x1f50], R20 ;  /* 0x001f501401007387 */ /* 0x0007e20000100c00 */
[----:B------:R-:W-:Y:S02]  /*64e0*/  IMAD.MOV.U32 R6, RZ, RZ, 0x5555ffaa ;  /* 0x5555ffaaff067424 */ /* 0x000fe400078e00ff */
[----:B0-----:R-:W-:Y:S02]  /*64f0*/  IMAD.MOV.U32 R16, RZ, RZ, -0x76767ff7 ;  /* 0x89898009ff107424 */ /* 0x001fe400078e00ff */
[----:B------:R-:W-:Y:S01]  /*6500*/  IMAD.MOV.U32 R18, RZ, RZ, 0xd0d171a ;  /* 0x0d0d171aff127424 */ /* 0x000fe200078e00ff */
[----:B------:R0:W-:Y:S01]  /*6510*/  STL.128 [R1+0x1f60], R4 ;  /* 0x001f600401007387 */ /* 0x0001e20000100c00 */
[----:B-1----:R-:W-:Y:S01]  /*6520*/  MOV R8, 0x28287850 ;  /* 0x2828785000087802 */ /* 0x002fe20000000f00 */
[----:B------:R-:W-:Y:S02]  /*6530*/  IMAD.MOV.U32 R10, RZ, RZ, -0x2020855b ;  /* 0xdfdf7aa5ff0a7424 */ /* 0x000fe400078e00ff */
[----:B------:R1:W-:Y:S01]  /*6540*/  STL.128 [R1+0x1f90], R16 ;  /* 0x001f901001007387 */ /* 0x0003e20000100c00 */
[----:B--2---:R-:W-:-:S02]  /*6550*/  HFMA2 R14, -RZ, RZ, -0.01099395751953125, -35616 ;  /* 0xa1a1f859ff0e7431 */ /* 0x004fc400000001ff */
[----:B------:R-:W-:Y:S01]  /*6560*/  IMAD.MOV.U32 R12, RZ, RZ, -0x737370fd ;  /* 0x8c8c8f03ff0c7424 */ /* 0x000fe200078e00ff */
[----:B------:R2:W-:Y:S01]  /*6570*/  STL.128 [R1+0x1f70], R8 ;  /* 0x001f700801007387 */ /* 0x0005e20000100c00 */
[----:B---3--:R-:W-:Y:S01]  /*6580*/  MOV R20, 0xbfbfda65 ;  /* 0xbfbfda6500147802 */ /* 0x008fe20000000f00 */
[----:B------:R-:W-:Y:S02]  /*6590*/  IMAD.MOV.U32 R22, RZ, RZ, -0x1919ce29 ;  /* 0xe6e631d7ff167424 */ /* 0x000fe400078e00ff */
[----:B------:R3:W-:Y:S01]  /*65a0*/  STL.128 [R1+0x1f80], R12 ;  /* 0x001f800c01007387 */ /* 0x0007e20000100c00 */
[----:B0-----:R-:W-:-:S03]  /*65b0*/  HFMA2 R6, -RZ, RZ, 2256, -0.6015625 ;  /* 0x6868b8d0ff067431 */ /* 0x001fc600000001ff */
[----:B------:R0:W-:Y:S01]  /*65c0*/  STL.128 [R1+0x1fa0], R20 ;  /* 0x001fa01401007387 */ /* 0x0001e20000100c00 */
[----:B------:R-:W-:Y:S02]  /*65d0*/  IMAD.MOV.U32 R4, RZ, RZ, 0x4242c684 ;  /* 0x4242c684ff047424 */ /* 0x000fe400078e00ff */
[----:B-1----:R-:W-:Y:S01]  /*65e0*/  IMAD.MOV.U32 R16, RZ, RZ, -0x4f4f3485 ;  /* 0xb0b0cb7bff107424 */ /* 0x002fe200078e00ff */
[----:B------:R-:W-:Y:S02]  /*65f0*/  MOV R18, 0x5454fca8 ;  /* 0x5454fca800127802 */ /* 0x000fe40000000f00 */
[----:B------:R1:W-:Y:S01]  /*6600*/  STL.128 [R1+0x1fb0], R4 ;  /* 0x001fb00401007387 */ /* 0x0003e20000100c00 */
[----:B--2---:R-:W-:Y:S02]  /*6610*/  IMAD.MOV.U32 R8, RZ, RZ, 0x4141c382 ;  /* 0x4141c382ff087424 */ /* 0x004fe400078e00ff */
[----:B------:R-:W-:Y:S01]  /*6620*/  IMAD.MOV.U32 R10, RZ, RZ, -0x66664fd7 ;  /* 0x9999b029ff0a7424 */ /* 0x000fe200078e00ff */
[----:B------:R1:W-:Y:S01]  /*6630*/  STL.128 [R1+0x1fe0], R16 ;  /* 0x001fe01001007387 */ /* 0x0003e20000100c00 */
[----:B---3--:R-:W-:Y:S01]  /*6640*/  MOV R12, 0x2d2d775a ;  /* 0x2d2d775a000c7802 */ /* 0x008fe20000000f00 */
[----:B------:R-:W-:-:S02]  /*6650*/  IMAD.MOV.U32 R14, RZ, RZ, 0xf0f111e ;  /* 0x0f0f111eff0e7424 */ /* 0x000fc400078e00ff */
[----:B------:R1:W-:Y:S01]  /*6660*/  STL.128 [R1+0x1fc0], R8 ;  /* 0x001fc00801007387 */ /* 0x0003e20000100c00 */
[----:B0-----:R-:W-:Y:S02]  /*6670*/  IMAD.MOV.U32 R20, RZ, RZ, -0x44442993 ;  /* 0xbbbbd66dff147424 */ /* 0x001fe400078e00ff */
[----:B------:R-:W-:Y:S01]  /*6680*/  IMAD.MOV.U32 R22, RZ, RZ, 0x16163a2c ;  /* 0x16163a2cff167424 */ /* 0x000fe200078e00ff */
[----:B------:R1:W-:Y:S04]  /*6690*/  STL.128 [R1+0x1fd0], R12 ;  /* 0x001fd00c01007387 */ /* 0x0003e80000100c00 */
[----:B------:R1:W-:Y:S02]  /*66a0*/  STL.128 [R1+0x1ff0], R20 ;  /* 0x001ff01401007387 */ /* 0x0003e40000100c00 */
.L_x_2:
[----:B------:R-:W-:-:S05]  /*66b0*/  IMAD R28, R27, 0x8, R1 ;  /* 0x000000081b1c7824 */ /* 0x000fca00078e0201 */
[----:B01----:R-:W2:Y:S04]  /*66c0*/  LDL.128 R8, [R28] ;  /* 0x000000001c087983 */ /* 0x003ea80000100c00 */
[----:B------:R-:W3:Y:S04]  /*66d0*/  LDL.128 R12, [R28+0x800] ;  /* 0x000800001c0c7983 */ /* 0x000ee80000100c00 */
[----:B------:R-:W4:Y:S04]  /*66e0*/  LDL.128 R16, [R28+0x1000] ;  /* 0x001000001c107983 */ /* 0x000f280000100c00 */
[----:B------:R-:W5:Y:S01]  /*66f0*/  LDL.128 R4, [R28+0x1800] ;  /* 0x001800001c047983 */ /* 0x000f620000100c00 */
[----:B------:R-:W-:-:S02]  /*6700*/  LEA R26, R27, UR4, 0x3 ;  /* 0x000000041b1a7c11 */ /* 0x000fc4000f8e18ff */
[C---:B------:R-:W-:Y:S01]  /*6710*/  LEA R25, R27.reuse, UR7, 0x3 ;  /* 0x000000071b197c11 */ /* 0x040fe2000f8e18ff */
[----:B------:R-:W5:Y:S01]  /*6720*/  LDL.128 R20, [R28+0x10] ;  /* 0x000010001c147983 */ /* 0x000f620000100c00 */
[C---:B------:R-:W-:Y:S02]  /*6730*/  LEA R24, R27.reuse, UR8, 0x3 ;  /* 0x000000081b187c11 */ /* 0x040fe4000f8e18ff */
[C---:B------:R-:W-:Y:S01]  /*6740*/  LEA R3, R27.reuse, UR6, 0x3 ;  /* 0x000000061b037c11 */ /* 0x040fe2000f8e18ff */
[----:B--2---:R-:W-:Y:S04]  /*6750*/  STS.64 [R26], R8 ;  /* 0x000000081a007388 */ /* 0x004fe80000000a00 */
[----:B---3--:R-:W-:Y:S04]  /*6760*/  STS.64 [R25], R12 ;  /* 0x0000000c19007388 */ /* 0x008fe80000000a00 */
[----:B----4-:R-:W-:Y:S04]  /*6770*/  STS.64 [R24], R16 ;  /* 0x0000001018007388 */ /* 0x010fe80000000a00 */
[----:B-----5:R-:W-:Y:S04]  /*6780*/  STS.64 [R3], R4 ;  /* 0x0000000403007388 */ /* 0x020fe80000000a00 */
[----:B------:R0:W-:Y:S04]  /*6790*/  STS.64 [R26+0x8], R10 ;  /* 0x0000080a1a007388 */ /* 0x0001e80000000a00 */
[----:B------:R1:W-:Y:S04]  /*67a0*/  STS.64 [R25+0x8], R14 ;  /* 0x0000080e19007388 */ /* 0x0003e80000000a00 */
[----:B------:R2:W-:Y:S04]  /*67b0*/  STS.64 [R24+0x8], R18 ;  /* 0x0000081218007388 */ /* 0x0005e80000000a00 */
[----:B0-----:R-:W3:Y:S04]  /*67c0*/  LDL.128 R8, [R28+0x810] ;  /* 0x000810001c087983 */ /* 0x001ee80000100c00 */
[----:B-1----:R-:W4:Y:S04]  /*67d0*/  LDL.128 R12, [R28+0x1010] ;  /* 0x001010001c0c7983 */ /* 0x002f280000100c00 */
[----:B--2---:R-:W2:Y:S04]  /*67e0*/  LDL.128 R16, [R28+0x1810] ;  /* 0x001810001c107983 */ /* 0x004ea80000100c00 */
[----:B------:R0:W-:Y:S04]  /*67f0*/  STS.64 [R3+0x8], R6 ;  /* 0x0000080603007388 */ /* 0x0001e80000000a00 */
[----:B------:R-:W-:Y:S04]  /*6800*/  STS.64 [R26+0x10], R20 ;  /* 0x000010141a007388 */ /* 0x000fe80000000a00 */
[----:B0-----:R-:W5:Y:S04]  /*6810*/  LDL.128 R4, [R28+0x20] ;  /* 0x000020001c047983 */ /* 0x001f680000100c00 */
[----:B---3--:R-:W-:Y:S04]  /*6820*/  STS.64 [R25+0x10], R8 ;  /* 0x0000100819007388 */ /* 0x008fe80000000a00 */
[----:B----4-:R-:W-:Y:S04]  /*6830*/  STS.64 [R24+0x10], R12 ;  /* 0x0000100c18007388 */ /* 0x010fe80000000a00 */
[----:B--2---:R-:W-:Y:S04]  /*6840*/  STS.64 [R3+0x10], R16 ;  /* 0x0000101003007388 */ /* 0x004fe80000000a00 */
[----:B------:R0:W-:Y:S04]  /*6850*/  STS.64 [R26+0x18], R22 ;  /* 0x000018161a007388 */ /* 0x0001e80000000a00 */
[----:B------:R1:W-:Y:S04]  /*6860*/  STS.64 [R25+0x18], R10 ;  /* 0x0000180a19007388 */ /* 0x0003e80000000a00 */
[----:B------:R2:W-:Y:S04]  /*6870*/  STS.64 [R24+0x18], R14 ;  /* 0x0000180e18007388 */ /* 0x0005e80000000a00 */
[----:B0-----:R-:W3:Y:S04]  /*6880*/  LDL.128 R20, [R28+0x820] ;  /* 0x000820001c147983 */ /* 0x001ee80000100c00 */
[----:B-1----:R-:W4:Y:S04]  /*6890*/  LDL.128 R8, [R28+0x1020] ;  /* 0x001020001c087983 */ /* 0x002f280000100c00 */
[----:B--2---:R-:W2:Y:S04]  /*68a0*/  LDL.128 R12, [R28+0x1820] ;  /* 0x001820001c0c7983 */ /* 0x004ea80000100c00 */
[----:B------:R0:W-:Y:S04]  /*68b0*/  STS.64 [R3+0x18], R18 ;  /* 0x0000181203007388 */ /* 0x0001e80000000a00 */
[----:B-----5:R-:W-:Y:S04]  /*68c0*/  STS.64 [R26+0x20], R4 ;  /* 0x000020041a007388 */ /* 0x020fe80000000a00 */
        /* <DEDUP_REMOVED lines=11> */
[----:B-----5:R0:W-:Y:S01]  /*6980*/  STS.64 [R26+0x30], R16 ;  /* 0x000030101a007388 */ /* 0x0201e20000000a00 */
[----:B------:R-:W-:-:S05]  /*6990*/  VIADD R27, R27, 0x8 ;  /* 0x000000081b1b7836 */ /* 0x000fca0000000000 */
[----:B------:R-:W-:Y:S01]  /*69a0*/  ISETP.NE.AND P0, PT, R27, 0x100, PT ;  /* 0x000001001b00780c */ /* 0x000fe20003f05270 */
[----:B---3--:R0:W-:Y:S04]  /*69b0*/  STS.64 [R25+0x30], R4 ;  /* 0x0000300419007388 */ /* 0x0081e80000000a00 */
[----:B--2---:R0:W-:Y:S04]  /*69c0*/  STS.64 [R24+0x30], R8 ;  /* 0x0000300818007388 */ /* 0x0041e80000000a00 */
[----:B----4-:R0:W-:Y:S04]  /*69d0*/  STS.64 [R3+0x30], R20 ;  /* 0x0000301403007388 */ /* 0x0101e80000000a00 */
[----:B------:R0:W-:Y:S04]  /*69e0*/  STS.64 [R26+0x38], R18 ;  /* 0x000038121a007388 */ /* 0x0001e80000000a00 */
[----:B------:R0:W-:Y:S04]  /*69f0*/  STS.64 [R25+0x38], R6 ;  /* 0x0000380619007388 */ /* 0x0001e80000000a00 */
[----:B------:R0:W-:Y:S04]  /*6a00*/  STS.64 [R24+0x38], R10 ;  /* 0x0000380a18007388 */ /* 0x0001e80000000a00 */
[----:B------:R0:W-:Y:S01]  /*6a10*/  STS.64 [R3+0x38], R22 ;  /* 0x0000381603007388 */ /* 0x0001e20000000a00 */
[----:B------:R-:W-:Y:S05]  /*6a20*/  @P0 BRA `(.L_x_2) ;  /* 0xfffffffc00200947 */ /* 0x000fea000383ffff */
.L_x_0:
[----:B0-----:R-:W0:Y:S01]  /*6a30*/  LDC.64 R16, c[0x0][0x380] ;  /* 0x0000e000ff107b82 */ /* 0x001e220000000a00 */
[----:B------:R-:W-:Y:S05]  /*6a40*/  WARPSYNC.ALL ;  /* 0x0000000000007948 */ /* 0x000fea0003800000 */
[----:B0-----:R-:W-:Y:S02]  /*6a50*/  IMAD.WIDE R16, R2, 0x10, R16 ;  /* 0x0000001002107825 */ /* 0x001fe400078e0210 */
[----:B------:R-:W-:Y:S06]  /*6a60*/  BAR.SYNC.DEFER_BLOCKING 0x0 ;  /* 0x0000000000007b1d */ /* 0x000fec0000010000 */
[----:B-1----:R-:W2:Y:S04]  /*6a70*/  LDG.E.U8 R6, desc[UR12][R16.64] ;  /* 0x0000000c10067981 */ /* 0x002ea8000c1e1100 */
[----:B------:R-:W3:Y:S04]  /*6a80*/  LDG.E.U8 R4, desc[UR12][R16.64+0x4] ;  /* 0x0000040c10047981 */ /* 0x000ee8000c1e1100 */
        /* <DEDUP_REMOVED lines=13> */
[----:B------:R-:W5:Y:S01]  /*6b60*/  LDG.E.U8 R14, desc[UR12][R16.64+0xf] ;  /* 0x00000f0c100e7981 */ /* 0x000f62000c1e1100 */
[----:B------:R-:W0:Y:S01]  /*6b70*/  S2UR UR6, SR_CgaCtaId ;  /* 0x00000000000679c3 */ /* 0x000e220000008800 */
[----:B------:R-:W-:-:S02]  /*6b80*/  UMOV UR4, 0x400 ;  /* 0x0000040000047882 */ /* 0x000fc40000000000 */
[----:B0-----:R-:W-:Y:S02]  /*6b90*/  ULEA UR10, UR6, UR4, 0x18 ;  /* 0x00000004060a7291 */ /* 0x001fe4000f8ec0ff */
[----:B------:R-:W-:Y:S02]  /*6ba0*/  UIADD3 UR7, UPT, UPT, UR4, 0x160, URZ ;  /* 0x0000016004077890 */ /* 0x000fe4000fffe0ff */
[----:B------:R-:W-:Y:S02]  /*6bb0*/  UIADD3 UR8, UPT, UPT, UR4, 0x960, URZ ;  /* 0x0000096004087890 */ /* 0x000fe4000fffe0ff */
[----:B------:R-:W-:Y:S02]  /*6bc0*/  UIADD3 UR9, UPT, UPT, UR4, 0x1160, URZ ;  /* 0x0000116004097890 */ /* 0x000fe4000fffe0ff */
[----:B------:R-:W-:Y:S02]  /*6bd0*/  ULEA UR7, UR6, UR7, 0x18 ;  /* 0x0000000706077291 */ /* 0x000fe4000f8ec0ff */
[----:B------:R-:W-:-:S02]  /*6be0*/  ULEA UR8, UR6, UR8, 0x18 ;  /* 0x0000000806087291 */ /* 0x000fc4000f8ec0ff */
[----:B------:R-:W-:Y:S02]  /*6bf0*/  ULEA UR9, UR6, UR9, 0x18 ;  /* 0x0000000906097291 */ /* 0x000fe4000f8ec0ff */
[----:B------:R-:W-:-:S04]  /*6c00*/  UIADD3 UR4, UPT, UPT, UR4, 0x1960, URZ ;  /* 0x0000196004047890 */ /* 0x000fc8000fffe0ff */
[----:B------:R-:W-:Y:S01]  /*6c10*/  ULEA UR4, UR6, UR4, 0x18 ;  /* 0x0000000406047291 */ /* 0x000fe2000f8ec0ff */
[----:B--2---:R-:W-:-:S04]  /*6c20*/  IMAD.WIDE.U32 R6, R6, 0x1000000, RZ ;  /* 0x0100000006067825 */ /* 0x004fc800078e00ff */
[----:B---3--:R-:W-:-:S04]  /*6c30*/  IMAD.WIDE.U32 R4, R4, 0x10000, RZ ;  /* 0x0001000004047825 */ /* 0x008fc800078e00ff */
[----:B----4-:R-:W-:-:S03]  /*6c40*/  IMAD.WIDE.U32 R22, R22, 0x100, RZ ;  /* 0x0000010016167825 */ /* 0x010fc600078e00ff */
[----:B------:R-:W-:Y:S01]  /*6c50*/  LOP3.LUT R24, R22, R4, R6, 0xfe, !PT ;  /* 0x0000000416187212 */ /* 0x000fe200078efe06 */
[----:B-----5:R-:W-:Y:S01]  /*6c60*/  IMAD.WIDE.U32 R8, R8, 0x1000000, RZ ;  /* 0x0100000008087825 */ /* 0x020fe200078e00ff */
[----:B------:R-:W-:-:S03]  /*6c70*/  LOP3.LUT R22, R23, R5, R7, 0xfe, !PT ;  /* 0x0000000517167212 */ /* 0x000fc600078efe07 */
        /* <DEDUP_REMOVED lines=9> */
[----:B------:R-:W-:Y:S01]  /*6d10*/  IMAD.WIDE.U32 R8, R11, 0x10000, RZ ;  /* 0x000100000b087825 */ /* 0x000fe200078e00ff */
[----:B------:R-:W0:Y:S03]  /*6d20*/  LDS.128 R4, [UR10] ;  /* 0x0000000aff047984 */ /* 0x000e260008000c00 */
[----:B------:R-:W-:-:S04]  /*6d30*/  IMAD.WIDE.U32 R26, R26, 0x1000000, RZ ;  /* 0x010000001a1a7825 */ /* 0x000fc800078e00ff */
[----:B------:R-:W-:-:S03]  /*6d40*/  IMAD.WIDE.U32 R10, R10, 0x100, RZ ;  /* 0x000001000a0a7825 */ /* 0x000fc600078e00ff */
[----:B------:R-:W-:Y:S02]  /*6d50*/  LOP3.LUT R18, R10, R8, R26, 0xfe, !PT ;  /* 0x000000080a127212 */ /* 0x000fe400078efe1a */
[----:B------:R-:W-:Y:S02]  /*6d60*/  LOP3.LUT R12, R11, R9, R27, 0xfe, !PT ;  /* 0x000000090b0c7212 */ /* 0x000fe400078efe1b */
[----:B------:R-:W1:Y:S01]  /*6d70*/  LDS.128 R8, [UR10+0x10] ;  /* 0x0000100aff087984 */ /* 0x000e620008000c00 */
[----:B0-----:R-:W-:Y:S02]  /*6d80*/  LOP3.LUT R3, R4, R24, R3, 0x1e, !PT ;  /* 0x0000001804037212 */ /* 0x001fe400078e1e03 */
[----:B------:R-:W-:Y:S02]  /*6d90*/  LOP3.LUT R22, R5, R22, RZ, 0x3c, !PT ;  /* 0x0000001605167212 */ /* 0x000fe400078e3cff */
[----:B------:R-:W-:Y:S02]  /*6da0*/  LOP3.LUT R5, R6, R23, R21, 0x1e, !PT ;  /* 0x0000001706057212 */ /* 0x000fe400078e1e15 */
[----:B------:R-:W-:-:S02]  /*6db0*/  SHF.R.U64 R24, R3, 0x18, R22 ;  /* 0x0000001803187819 */ /* 0x000fc40000001216 */
[----:B------:R-:W-:Y:S02]  /*6dc0*/  SHF.R.U32.HI R6, RZ, 0xd, R5 ;  /* 0x0000000dff067819 */ /* 0x000fe40000011605 */
[----:B-1----:R-:W-:-:S04]  /*6dd0*/  LOP3.LUT R4, R8, R20, R19, 0x1e, !PT ;  /* 0x0000001408047212 */ /* 0x002fc800078e1e13 */
[----:B------:R-:W-:Y:S02]  /*6de0*/  SHF.R.U32.HI R8, RZ, 0x5, R4 ;  /* 0x00000005ff087819 */ /* 0x000fe40000011604 */
[----:B------:R-:W-:Y:S02]  /*6df0*/  LEA R24, R24, UR7, 0x3 ;  /* 0x0000000718187c11 */ /* 0x000fe4000f8e18ff */
[----:B------:R-:W-:Y:S02]  /*6e00*/  LOP3.LUT R6, R6, 0x7f8, RZ, 0xc0, !PT ;  /* 0x000007f806067812 */ /* 0x000fe400078ec0ff */
[----:B------:R-:W-:Y:S02]  /*6e10*/  LOP3.LUT R8, R8, 0x7f8, RZ, 0xc0, !PT ;  /* 0x000007f808087812 */ /* 0x000fe400078ec0ff */
[----:B------:R-:W-:Y:S04]  /*6e20*/  LDS.64 R24, [R24] ;  /* 0x0000000018187984 */ /* 0x000fe80000000a00 */
[----:B------:R-:W-:Y:S04]  /*6e30*/  LDS.64 R22, [R6+UR8] ;  /* 0x0000000806167984 */ /* 0x000fe80008000a00 */
[----:B------:R-:W0:Y:S01]  /*6e40*/  LDS.64 R20, [R8+UR9] ;  /* 0x0000000908147984 */ /* 0x000e220008000a00 */
[----:B------:R-:W-:-:S02]  /*6e50*/  LOP3.LUT R26, R7, R15, RZ, 0x3c, !PT ;  /* 0x0000000f071a7212 */ /* 0x000fc400078e3cff */
[----:B------:R-:W-:Y:S02]  /*6e60*/  LOP3.LUT R18, R10, R18, R14, 0x1e, !PT ;  /* 0x000000120a127212 */ /* 0x000fe400078e1e0e */
[----:B------:R-:W-:Y:S02]  /*6e70*/  SHF.R.U32.HI R7, RZ, 0xd, R4 ;  /* 0x0000000dff077819 */ /* 0x000fe40000011604 */
[----:B------:R-:W-:Y:S02]  /*6e80*/  SHF.R.U64 R19, R5, 0x18, R26 ;  /* 0x0000001805137819 */ /* 0x000fe4000000121a */
[----:B------:R-:W-:Y:S02]  /*6e90*/  SHF.R.U32.HI R10, RZ, 0x5, R18 ;  /* 0x00000005ff0a7819 */ /* 0x000fe40000011612 */
[----:B------:R-:W-:Y:S02]  /*6ea0*/  LOP3.LUT R14, R7, 0x7f8, RZ, 0xc0, !PT ;  /* 0x000007f8070e7812 */ /* 0x000fe400078ec0ff */
[----:B------:R-:W-:-:S02]  /*6eb0*/  LEA R19, R19, UR7, 0x3 ;  /* 0x0000000713137c11 */ /* 0x000fc4000f8e18ff */
[----:B------:R-:W-:Y:S02]  /*6ec0*/  LOP3.LUT R10, R10, 0x7f8, RZ, 0xc0, !PT ;  /* 0x000007f80a0a7812 */ /* 0x000fe400078ec0ff */
[----:B------:R-:W-:Y:S04]  /*6ed0*/  LDS.64 R14, [R14+UR8] ;  /* 0x000000080e0e7984 */ /* 0x000fe80008000a00 */
[----:B------:R-:W-:Y:S01]  /*6ee0*/  LDS.64 R6, [R10+UR9] ;  /* 0x000000090a067984 */ /* 0x000fe20008000a00 */
[----:B0-----:R-:W-:Y:S02]  /*6ef0*/  LOP3.LUT R22, R20, R22, R24, 0x96, !PT ;  /* 0x0000001614167212 */ /* 0x001fe400078e9618 */
[----:B------:R-:W-:Y:S02]  /*6f00*/  LOP3.LUT R23, R21, R23, R25, 0x96, !PT ;  /* 0x0000001715177212 */ /* 0x000fe400078e9619 */
[----:B------:R-:W0:Y:S01]  /*6f10*/  LDS.64 R20, [R19] ;  /* 0x0000000013147984 */ /* 0x000e220000000a00 */
[----:B------:R-:W-:-:S02]  /*6f20*/  LOP3.LUT R13, R9, R13, RZ, 0x3c, !PT ;  /* 0x0000000d090d7212 */ /* 0x000fc400078e3cff */
[----:B------:R-:W-:Y:S02]  /*6f30*/  SHF.R.U32.HI R9, RZ, 0x5, R3 ;  /* 0x00000005ff097819 */ /* 0x000fe40000011603 */
[----:B------:R-:W-:Y:S02]  /*6f40*/  SHF.R.U64 R24, R4, 0x18, R13 ;  /* 0x0000001804187819 */ /* 0x000fe4000000120d */
[----:B------:R-:W-:Y:S02]  /*6f50*/  SHF.R.U32.HI R8, RZ, 0xd, R18 ;  /* 0x0000000dff087819 */ /* 0x000fe40000011612 */
[----:B------:R-:W-:Y:S02]  /*6f60*/  LOP3.LUT R9, R9, 0x7f8, RZ, 0xc0, !PT ;  /* 0x000007f809097812 */ /* 0x000fe400078ec0ff */
[----:B------:R-:W-:Y:S02]  /*6f70*/  LEA R24, R24, UR7, 0x3 ;  /* 0x0000000718187c11 */ /* 0x000fe4000f8e18ff */
[----:B------:R-:W-:-:S02]  /*6f80*/  LOP3.LUT R13, R8, 0x7f8, RZ, 0xc0, !PT ;  /* 0x000007f8080d7812 */ /* 0x000fc400078ec0ff */
[----:B------:R-:W-:Y:S04]  /*6f90*/  LDS.64 R8, [R9+UR9] ;  /* 0x0000000909087984 */ /* 0x000fe80008000a00 */
[----:B------:R-:W-:Y:S01]  /*6fa0*/  LDS.64 R24, [R24] ;  /* 0x0000000018187984 */ /* 0x000fe20000000a00 */
[----:B0-----:R-:W-:Y:S02]  /*6fb0*/  LOP3.LUT R6, R6, R14, R20, 0x96, !PT ;  /* 0x0000000e06067212 */ /* 0x001fe400078e9614 */
[----:B------:R-:W-:Y:S02]  /*6fc0*/  LOP3.LUT R7, R7, R15, R21, 0x96, !PT ;  /* 0x0000000f07077212 */ /* 0x000fe400078e9615 */
[----:B------:R0:W1:Y:S01]  /*6fd0*/  LDS.64 R14, [R13+UR8] ;  /* 0x000000080d0e7984 */ /* 0x0000620008000a00 */
[----:B------:R-:W-:-:S02]  /*6fe0*/  SHF.L.U32 R10, R18, 0x3, RZ ;  /* 0x00000003120a7819 */ /* 0x000fc400000006ff */
[----:B------:R-:W-:Y:S02]  /*6ff0*/  LOP3.LUT R11, R11, R12, RZ, 0x3c, !PT ;  /* 0x0000000c0b0b7212 */ /* 0x000fe400078e3cff */
[----:B------:R-:W-:Y:S02]  /*7000*/  LOP3.LUT R26, R10, 0x7f8, RZ, 0xc0, !PT ;  /* 0x000007f80a1a7812 */ /* 0x000fe400078ec0ff */
[----:B------:R-:W-:Y:S02]  /*7010*/  SHF.R.U64 R18, R18, 0x18, R11 ;  /* 0x0000001812127819 */ /* 0x000fe4000000120b */
[----:B------:R-:W-:Y:S02]  /*7020*/  SHF.R.U32.HI R12, RZ, 0xd, R3 ;  /* 0x0000000dff0c7819 */ /* 0x000fe40000011603 */
[----:B0-----:R-:W-:Y:S02]  /*7030*/  SHF.R.U32.HI R13, RZ, 0x5, R5 ;  /* 0x00000005ff0d7819 */ /* 0x001fe40000011605 */
[----:B------:R-:W-:-:S02]  /*7040*/  LOP3.LUT R12, R12, 0x7f8, RZ, 0xc0, !PT ;  /* 0x000007f80c0c7812 */ /* 0x000fc400078ec0ff */
[----:B------:R-:W-:-:S06]  /*7050*/  LEA R19, R18, UR7, 0x3 ;  /* 0x0000000712137c11 */ /* 0x000fcc000f8e18ff */
[----:B------:R-:W-:Y:S01]  /*7060*/  LDS.64 R18, [R19] ;  /* 0x0000000013127984 */ /* 0x000fe20000000a00 */
[----:B-1----:R-:W-:Y:S02]  /*7070*/  LOP3.LUT R21, R8, R14, R24, 0x96, !PT ;  /* 0x0000000e08157212 */ /* 0x002fe400078e9618 */
[----:B------:R-:W-:Y:S02]  /*7080*/  LOP3.LUT R20, R9, R15, R25, 0x96, !PT ;  /* 0x0000000f09147212 */ /* 0x000fe400078e9619 */
[----:B------:R-:W-:Y:S04]  /*7090*/  LDS.128 R8, [UR10+0x20] ;  /* 0x0000200aff087984 */ /* 0x000fe80008000c00 */
[----:B------:R-:W0:Y:S01]  /*70a0*/  LDS.64 R24, [R26+UR4] ;  /* 0x000000041a187984 */ /* 0x000e220008000a00 */
[----:B------:R-:W-:-:S03]  /*70b0*/  LOP3.LUT R14, R13, 0x7f8, RZ, 0xc0, !PT ;  /* 0x000007f80d0e7812 */ /* 0x000fc600078ec0ff */
[----:B------:R-:W-:Y:S04]  /*70c0*/  LDS.64 R12, [R12+UR8] ;  /* 0x000000080c0c7984 */ /* 0x000fe80008000a00 */
[----:B------:R-:W1:Y:S01]  /*70d0*/  LDS.64 R14, [R14+UR9] ;  /* 0x000000090e0e7984 */ /* 0x000e620008000a00 */
[----:B------:R-:W-:Y:S01]  /*70e0*/  IMAD.SHL.U32 R3, R3, 0x8, RZ ;  /* 0x0000000803037824 */ /* 0x000fe200078e00ff */
[----:B0-----:R-:W-:Y:S01]  /*70f0*/  LOP3.LUT R22, R8, R22, R24, 0x96, !PT ;  /* 0x0000001608167212 */ /* 0x001fe200078e9618 */
[----:B------:R-:W-:-:S03]  /*7100*/  IMAD.SHL.U32 R8, R5, 0x8, RZ ;  /* 0x0000000805087824 */ /* 0x000fc600078e00ff */
[----:B------:R-:W-:Y:S02]  /*7110*/  LOP3.LUT R24, R3, 0x7f8, RZ, 0xc0, !PT ;  /* 0x000007f803187812 */ /* 0x000fe400078ec0ff */
[----:B------:R-:W-:Y:S02]  /*7120*/  LOP3.LUT R8, R8, 0x7f8, RZ, 0xc0, !PT ;  /* 0x000007f808087812 */ /* 0x000fe400078ec0ff */
[----:B-1----:R-:W-:Y:S02]  /*7130*/  LOP3.LUT R3, R14, R12, R18, 0x96, !PT ;  /* 0x0000000c0e037212 */ /* 0x002fe400078e9612 */
[----:B------:R-:W-:Y:S02]  /*7140*/  LOP3.LUT R23, R9, R23, R25, 0x96, !PT ;  /* 0x0000001709177212 */ /* 0x000fe400078e9619 */
[----:B------:R-:W-:Y:S01]  /*7150*/  LOP3.LUT R18, R15, R13, R19, 0x96, !PT ;  /* 0x0000000d0f127212 */ /* 0x000fe200078e9613 */
[----:B------:R-:W0:Y:S04]  /*7160*/  LDS.64 R24, [R24+UR4] ;  /* 0x0000000418187984 */ /* 0x000e280008000a00 */
[----:B------:R-:W-:Y:S04]  /*7170*/  LDS.128 R12, [UR10+0x30] ;  /* 0x0000300aff0c7984 */ /* 0x000fe80008000c00 */
[----:B------:R-:W1:Y:S01]  /*7180*/  LDS.64 R8, [R8+UR4] ;  /* 0x0000000408087984 */ /* 0x000e620008000a00 */
[----:B------:R-:W-:-:S04]  /*7190*/  SHF.L.U32 R4, R4, 0x3, RZ ;  /* 0x0000000304047819 */ /* 0x000fc800000006ff */
[----:B------:R-:W-:Y:S02]  /*71a0*/  LOP3.LUT R4, R4, 0x7f8, RZ, 0xc0, !PT ;  /* 0x000007f804047812 */ /* 0x000fe400078ec0ff */
[----:B------:R-:W-:-:S04]  /*71b0*/  SHF.R.U64 R23, R22, 0x18, R23 ;  /* 0x0000001816177819 */ /* 0x000fc80000001217 */
[----:B------:R-:W2:Y:S01]  /*71c0*/  LDS.64 R4, [R4+UR4] ;  /* 0x0000000404047984 */ /* 0x000ea20008000a00 */
[----:B------:R-:W-:-:S06]  /*71d0*/  LEA R26, R23, UR7, 0x3 ;  /* 0x00000007171a7c11 */ /* 0x000fcc000f8e18ff */
[----:B------:R-:W-:Y:S01]  /*71e0*/  LDS.64 R26, [R26] ;  /* 0x000000001a1a7984 */ /* 0x000fe20000000a00 */
[----:B0-----:R-:W-:Y:S02]  /*71f0*/  LOP3.LUT R10, R10, R6, R24, 0x96, !PT ;  /* 0x000000060a0a7212 */ /* 0x001fe400078e9618 */
[----:B------:R-:W-:Y:S02]  /*7200*/  LOP3.LUT R11, R11, R7, R25, 0x96, !PT ;  /* 0x000000070b0b7212 */ /* 0x000fe400078e9619 */
[----:B------:R-:W-:Y:S02]  /*7210*/  SHF.R.U32.HI R6, RZ, 0xd, R10 ;  /* 0x0000000dff067819 */ /* 0x000fe4000001160a */
[----:B-1----:R-:W-:-:S04]  /*7220*/  LOP3.LUT R21, R12, R21, R8, 0x96, !PT ;  /* 0x000000150c157212 */ /* 0x002fc800078e9608 */
[----:B------:R-:W-:Y:S02]  /*7230*/  SHF.R.U32.HI R7, RZ, 0x5, R21 ;  /* 0x00000005ff077819 */ /* 0x000fe40000011615 */
[----:B------:R-:W-:Y:S02]  /*7240*/  LOP3.LUT R24, R6, 0x7f8, RZ, 0xc0, !PT ;  /* 0x000007f806187812 */ /* 0x000fe400078ec0ff */
[----:B------:R-:W-:-:S04]  /*7250*/  LOP3.LUT R7, R7, 0x7f8, RZ, 0xc0, !PT ;  /* 0x000007f807077812 */ /* 0x000fc800078ec0ff */
[----:B------:R-:W-:Y:S04]  /*7260*/  LDS.64 R24, [R24+UR8] ;  /* 0x0000000818187984 */ /* 0x000fe80008000a00 */
[----:B------:R-:W0:Y:S01]  /*7270*/  LDS.64 R6, [R7+UR9] ;  /* 0x0000000907067984 */ /* 0x000e220008000a00 */
[----:B--2---:R-:W-:Y:S02]  /*7280*/  LOP3.LUT R3, R14, R3, R4, 0x96, !PT ;  /* 0x000000030e037212 */ /* 0x004fe400078e9604 */
[----:B------:R-:W-:Y:S02]  /*7290*/  SHF.R.U64 R14, R10, 0x18, R11 ;  /* 0x000000180a0e7819 */ /* 0x000fe4000000120b */
[----:B------:R-:W-:Y:S02]  /*72a0*/  SHF.R.U32.HI R4, RZ, 0xd, R21 ;  /* 0x0000000dff047819 */ /* 0x000fe40000011615 */
[----:B------:R-:W-:-:S02]  /*72b0*/  SHF.R.U32.HI R11, RZ, 0x5, R3 ;  /* 0x00000005ff0b7819 */ /* 0x000fc40000011603 */
[----:B------:R-:W-:Y:S02]  /*72c0*/  LOP3.LUT R12, R4, 0x7f8, RZ, 0xc0, !PT ;  /* 0x000007f8040c7812 */ /* 0x000fe400078ec0ff */
[----:B------:R-:W-:Y:S02]  /*72d0*/  LEA R14, R14, UR7, 0x3 ;  /* 0x000000070e0e7c11 */ /* 0x000fe4000f8e18ff */
[----:B------:R-:W-:Y:S02]  /*72e0*/  LOP3.LUT R11, R11, 0x7f8, RZ, 0xc0, !PT ;  /* 0x000007f80b0b7812 */ /* 0x000fe400078ec0ff */
[----:B------:R-:W-:Y:S02]  /*72f0*/  LOP3.LUT R20, R13, R20, R9, 0x96, !PT ;  /* 0x000000140d147212 */ /* 0x000fe400078e9609 */
[----:B------:R-:W-:Y:S01]  /*7300*/  LDS.64 R12, [R12+UR8] ;  /* 0x000000080c0c7984 */ /* 0x000fe20008000a00 */
[----:B0-----:R-:W-:Y:S02]  /*7310*/  LOP3.LUT R8, R6, R24, R26, 0x96, !PT ;  /* 0x0000001806087212 */ /* 0x001fe400078e961a */
[----:B------:R-:W-:-:S02]  /*7320*/  LOP3.LUT R24, R7, R25, R27, 0x96, !PT ;  /* 0x0000001907187212 */ /* 0x000fc400078e961b */
[----:B------:R0:W-:Y:S04]  /*7330*/  LDS.64 R26, [R14] ;  /* 0x000000000e1a7984 */ /* 0x0001e80000000a00 */
[----:B------:R-:W1:Y:S01]  /*7340*/  LDS.64 R6, [R11+UR9] ;  /* 0x000000090b067984 */ /* 0x000e620008000a00 */
[----:B------:R-:W-:Y:S01]  /*7350*/  IMAD.SHL.U32 R4, R3, 0x8, RZ ;  /* 0x0000000803047824 */ /* 0x000fe200078e00ff */
[----:B------:R-:W-:Y:S02]  /*7360*/  LOP3.LUT R9, R15, R18, R5, 0x96, !PT ;  /* 0x000000120f097212 */ /* 0x000fe400078e9605 */
[----:B------:R-:W-:Y:S02]  /*7370*/  SHF.R.U32.HI R15, RZ, 0x5, R22 ;  /* 0x00000005ff0f7819 */ /* 0x000fe40000011616 */
[----:B------:R-:W-:-:S04]  /*7380*/  SHF.R.U64 R20, R21, 0x18, R20 ;  /* 0x0000001815147819 */ /* 0x000fc80000001214 */
[----:B0-----:R-:W-:Y:S02]  /*7390*/  LEA R14, R20, UR7, 0x3 ;  /* 0x00000007140e7c11 */ /* 0x001fe4000f8e18ff */
[----:B-1----:R-:W-:Y:S02]  /*73a0*/  LOP3.LUT R23, R6, R12, R26, 0x96, !PT ;  /* 0x0000000c06177212 */ /* 0x002fe400078e961a */
[----:B------:R-:W-:Y:S02]  /*73b0*/  LOP3.LUT R26, R4, 0x7f8, RZ, 0xc0, !PT ;  /* 0x000007f8041a7812 */ /* 0x000fe400078ec0ff */
[----:B------:R-:W-:Y:S02]  /*73c0*/  LOP3.LUT R25, R7, R13, R27, 0x96, !PT ;  /* 0x0000000d07197212 */ /* 0x000fe400078e961b */
[----:B------:R-:W-:Y:S01]  /*73d0*/  SHF.R.U32.HI R13, RZ, 0xd, R3 ;  /* 0x0000000dff0d7819 */ /* 0x000fe20000011603 */
[----:B------:R-:W-:Y:S01]  /*73e0*/  LDS.128 R4, [UR10+0x40] ;  /* 0x0000400aff047984 */ /* 0x000fe20008000c00 */
[----:B------:R-:W-:-:S03]  /*73f0*/  LOP3.LUT R12, R15, 0x7f8, RZ, 0xc0, !PT ;  /* 0x000007f80f0c7812 */ /* 0x000fc600078ec0ff */
[----:B------:R-:W0:Y:S01]  /*7400*/  LDS.64 R26, [R26+UR4] ;  /* 0x000000041a1a7984 */ /* 0x000e220008000a00 */
[----:B------:R-:W-:-:S03]  /*7410*/  LOP3.LUT R18, R13, 0x7f8, RZ, 0xc0, !PT ;  /* 0x000007f80d127812 */ /* 0x000fc600078ec0ff */
[----:B------:R-:W-:Y:S04]  /*7420*/  LDS.64 R12, [R12+UR9] ;  /* 0x000000090c0c7984 */ /* 0x000fe80008000a00 */
[----:B------:R-:W-:Y:S04]  /*7430*/  LDS.64 R14, [R14] ;  /* 0x000000000e0e7984 */ /* 0x000fe80000000a00 */
[----:B------:R-:W1:Y:S01]  /*7440*/  LDS.64 R18, [R18+UR8] ;  /* 0x0000000812127984 */ /* 0x000e620008000a00 */
[----:B------:R-:W-:Y:S02]  /*7450*/  SHF.R.U64 R9, R3, 0x18, R9 ;  /* 0x0000001803097819 */ /* 0x000fe40000001209 */
[----:B0-----:R-:W-:-:S02]  /*7460*/  LOP3.LUT R4, R4, R8, R26, 0x96, !PT ;  /* 0x0000000804047212 */ /* 0x001fc400078e961a */
[----:B------:R-:W-:Y:S02]  /*7470*/  LOP3.LUT R24, R5, R24, R27, 0x96, !PT ;  /* 0x0000001805187212 */ /* 0x000fe400078e961b */
[----:B------:R-:W-:Y:S02]  /*7480*/  SHF.R.U32.HI R5, RZ, 0xd, R22 ;  /* 0x0000000dff057819 */ /* 0x000fe40000011616 */
[----:B------:R-:W-:Y:S02]  /*7490*/  SHF.R.U32.HI R8, RZ, 0x5, R10 ;  /* 0x00000005ff087819 */ /* 0x000fe4000001160a */
[----:B------:R-:W-:Y:S02]  /*74a0*/  LOP3.LUT R28, R5, 0x7f8, RZ, 0xc0, !PT ;  /* 0x000007f8051c7812 */ /* 0x000fe400078ec0ff */
[----:B------:R-:W-:Y:S02]  /*74b0*/  LOP3.LUT R29, R8, 0x7f8, RZ, 0xc0, !PT ;  /* 0x000007f8081d7812 */ /* 0x000fe400078ec0ff */
[----:B------:R-:W-:-:S02]  /*74c0*/  LEA R27, R9, UR7, 0x3 ;  /* 0x00000007091b7c11 */ /* 0x000fc4000f8e18ff */
[----:B-1----:R-:W-:Y:S01]  /*74d0*/  LOP3.LUT R3, R12, R18, R14, 0x96, !PT ;  /* 0x000000120c037212 */ /* 0x002fe200078e960e */
[----:B------:R-:W-:Y:S01]  /*74e0*/  LDS.64 R8, [R29+UR9] ;  /* 0x000000091d087984 */ /* 0x000fe20008000a00 */
[----:B------:R-:W-:-:S03]  /*74f0*/  LOP3.LUT R14, R13, R19, R15, 0x96, !PT ;  /* 0x000000130d0e7212 */ /* 0x000fc600078e960f */
[----:B------:R-:W-:Y:S04]  /*7500*/  LDS.64 R12, [R28+UR8] ;  /* 0x000000081c0c7984 */ /* 0x000fe80008000a00 */
[----:B------:R-:W0:Y:S01]  /*7510*/  LDS.64 R18, [R27] ;  /* 0x000000001b127984 */ /* 0x000e220000000a00 */
[----:B------:R-:W-:Y:S01]  /*7520*/  IMAD.SHL.U32 R22, R22, 0x8, RZ ;  /* 0x0000000816167824 */ /* 0x000fe200078e00ff */
[----:B------:R-:W-:-:S04]  /*7530*/  SHF.L.U32 R20, R10, 0x3, RZ ;  /* 0x000000030a147819 */ /* 0x000fc800000006ff */
[----:B------:R-:W-:Y:S02]  /*7540*/  LOP3.LUT R26, R22, 0x7f8, RZ, 0xc0, !PT ;  /* 0x000007f8161a7812 */ /* 0x000fe400078ec0ff */
[----:B------:R-:W-:Y:S02]  /*7550*/  LOP3.LUT R20, R20, 0x7f8, RZ, 0xc0, !PT ;  /* 0x000007f814147812 */ /* 0x000fe400078ec0ff */
[----:B0-----:R-:W-:Y:S02]  /*7560*/  LOP3.LUT R5, R8, R12, R18, 0x96, !PT ;  /* 0x0000000c08057212 */ /* 0x001fe400078e9612 */
[----:B------:R-:W-:Y:S02]  /*7570*/  LOP3.LUT R15, R9, R13, R19, 0x96, !PT ;  /* 0x0000000d090f7212 */ /* 0x000fe400078e9613 */
[----:B------:R-:W0:Y:S04]  /*7580*/  LDS.64 R18, [R26+UR4] ;  /* 0x000000041a127984 */ /* 0x000e280008000a00 */
[----:B------:R-:W-:Y:S04]  /*7590*/  LDS.128 R8, [UR10+0x50] ;  /* 0x0000500aff087984 */ /* 0x000fe80008000c00 */
[----:B------:R-:W1:Y:S01]  /*75a0*/  LDS.64 R12, [R20+UR4] ;  /* 0x00000004140c7984 */ /* 0x000e620008000a00 */
[----:B------:R-:W-:-:S05]  /*75b0*/  IMAD.SHL.U32 R21, R21, 0x8, RZ ;  /* 0x0000000815157824 */ /* 0x000fca00078e00ff */
[----:B------:R-:W-:Y:S02]  /*75c0*/  LOP3.LUT R27, R21, 0x7f8, RZ, 0xc0, !PT ;  /* 0x000007f8151b7812 */ /* 0x000fe400078ec0ff */
[----:B------:R-:W-:-:S04]  /*75d0*/  SHF.R.U64 R24, R4, 0x18, R24 ;  /* 0x0000001804187819 */ /* 0x000fc80000001218 */
[----:B------:R-:W-:Y:S02]  /*75e0*/  LEA R24, R24, UR7, 0x3 ;  /* 0x0000000718187c11 */ /* 0x000fe4000f8e18ff */
[----:B0-----:R-:W-:Y:S02]  /*75f0*/  LOP3.LUT R23, R6, R23, R18, 0x96, !PT ;  /* 0x0000001706177212 */ /* 0x001fe400078e9612 */
[----:B------:R-:W-:Y:S02]  /*7600*/  LOP3.LUT R22, R7, R25, R19, 0x96, !PT ;  /* 0x0000001907167212 */ /* 0x000fe400078e9613 */
[----:B------:R0:W2:Y:S01]  /*7610*/  LDS.64 R6, [R27+UR4] ;  /* 0x000000041b067984 */ /* 0x0000a20008000a00 */
[----:B-1----:R-:W-:-:S03]  /*7620*/  LOP3.LUT R3, R8, R3, R12, 0x96, !PT ;  /* 0x0000000308037212 */ /* 0x002fc600078e960c */
[----:B------:R-:W-:Y:S01]  /*7630*/  LDS.64 R24, [R24] ;  /* 0x0000000018187984 */ /* 0x000fe20000000a00 */
[----:B------:R-:W-:Y:S02]  /*7640*/  SHF.R.U32.HI R8, RZ, 0xd, R23 ;  /* 0x0000000dff087819 */ /* 0x000fe40000011617 */
[----:B------:R-:W-:Y:S02]  /*7650*/  SHF.R.U32.HI R12, RZ, 0x5, R3 ;  /* 0x00000005ff0c7819 */ /* 0x000fe40000011603 */
[----:B------:R-:W-:Y:S02]  /*7660*/  LOP3.LUT R8, R8, 0x7f8, RZ, 0xc0, !PT ;  /* 0x000007f808087812 */ /* 0x000fe400078ec0ff */
[----:B------:R-:W-:-:S03]  /*7670*/  LOP3.LUT R12, R12, 0x7f8, RZ, 0xc0, !PT ;  /* 0x000007f80c0c7812 */ /* 0x000fc600078ec0ff */
[----:B------:R-:W-:Y:S04]  /*7680*/  LDS.64 R20, [R8+UR8] ;  /* 0x0000000808147984 */ /* 0x000fe80008000a00 */
[----:B------:R-:W1:Y:S01]  /*7690*/  LDS.64 R18, [R12+UR9] ;  /* 0x000000090c127984 */ /* 0x000e620008000a00 */
[----:B------:R-:W-:Y:S02]  /*76a0*/  SHF.R.U64 R22, R23, 0x18, R22 ;  /* 0x0000001817167819 */ /* 0x000fe40000001216 */
[----:B------:R-:W-:Y:S02]  /*76b0*/  LOP3.LUT R14, R9, R14, R13, 0x96, !PT ;  /* 0x0000000e090e7212 */ /* 0x000fe400078e960d */
[----:B0-----:R-:W-:Y:S02]  /*76c0*/  LEA R27, R22, UR7, 0x3 ;  /* 0x00000007161b7c11 */ /* 0x001fe4000f8e18ff */
[----:B--2---:R-:W-:-:S02]  /*76d0*/  LOP3.LUT R5, R10, R5, R6, 0x96, !PT ;  /* 0x000000050a057212 */ /* 0x004fc400078e9606 */
[----:B------:R-:W-:Y:S02]  /*76e0*/  SHF.R.U32.HI R6, RZ, 0xd, R3 ;  /* 0x0000000dff067819 */ /* 0x000fe40000011603 */
[----:B------:R-:W-:Y:S02]  /*76f0*/  SHF.R.U32.HI R26, RZ, 0x5, R5 ;  /* 0x00000005ff1a7819 */ /* 0x000fe40000011605 */
[----:B------:R-:W-:Y:S02]  /*7700*/  LOP3.LUT R13, R6, 0x7f8, RZ, 0xc0, !PT ;  /* 0x000007f8060d7812 */ /* 0x000fe400078ec0ff */
[----:B------:R-:W-:-:S04]  /*7710*/  LOP3.LUT R26, R26, 0x7f8, RZ, 0xc0, !PT ;  /* 0x000007f81a1a7812 */ /* 0x000fc800078ec0ff */
[----:B------:R-:W-:Y:S04]  /*7720*/  LDS.64 R12, [R13+UR8] ;  /* 0x000000080d0c7984 */ /* 0x000fe80008000a00 */
[----:B------:R-:W-:Y:S01]  /*7730*/  LDS.64 R8, [R26+UR9] ;  /* 0x000000091a087984 */ /* 0x000fe20008000a00 */
[----:B-1----:R-:W-:Y:S02]  /*7740*/  LOP3.LUT R6, R18, R20, R24, 0x96, !PT ;  /* 0x0000001412067212 */ /* 0x002fe400078e9618 */
[----:B------:R-:W-:Y:S02]  /*7750*/  LOP3.LUT R20, R19, R21, R25, 0x96, !PT ;  /* 0x0000001513147212 */ /* 0x000fe400078e9619 */
[----:B------:R-:W0:Y:S01]  /*7760*/  LDS.64 R18, [R27] ;  /* 0x000000001b127984 */ /* 0x000e220000000a00 */
[----:B------:R-:W-:Y:S01]  /*7770*/  IMAD.SHL.U32 R10, R5, 0x8, RZ ;  /* 0x00000008050a7824 */ /* 0x000fe200078e00ff */
[----:B------:R-:W-:-:S04]  /*7780*/  LOP3.LUT R7, R11, R15, R7, 0x96, !PT ;  /* 0x0000000f0b077212 */ /* 0x000fc800078e9607 */
[----:B------:R-:W-:Y:S02]  /*7790*/  LOP3.LUT R24, R10, 0x7f8, RZ, 0xc0, !PT ;  /* 0x000007f80a187812 */ /* 0x000fe400078ec0ff */
[----:B------:R-:W-:Y:S02]  /*77a0*/  SHF.R.U32.HI R15, RZ, 0x5, R4 ;  /* 0x00000005ff0f7819 */ /* 0x000fe40000011604 */
[----:B------:R-:W-:Y:S02]  /*77b0*/  SHF.R.U64 R14, R3, 0x18, R14 ;  /* 0x00000018030e7819 */ /* 0x000fe4000000120e */
[----:B------:R-:W-:Y:S02]  /*77c0*/  LDS.64 R24, [R24+UR4] ;  /* 0x0000000418187984 */ /* 0x000fe40008000a00 */
[----:B------:R-:W-:Y:S02]  /*77d0*/  LEA R14, R14, UR7, 0x3 ;  /* 0x000000070e0e7c11 */ /* 0x000fe4000f8e18ff */
[----:B0-----:R-:W-:-:S02]  /*77e0*/  LOP3.LUT R22, R8, R12, R18, 0x96, !PT ;  /* 0x0000000c08167212 */ /* 0x001fc400078e9612 */
[----:B------:R-:W-:Y:S02]  /*77f0*/  SHF.R.U32.HI R12, RZ, 0xd, R5 ;  /* 0x0000000dff0c7819 */ /* 0x000fe40000011605 */
[----:B------:R-:W-:Y:S02]  /*7800*/  LOP3.LUT R21, R9, R13, R19, 0x96, !PT ;  /* 0x0000000d09157212 */ /* 0x000fe400078e9613 */
[----:B------:R-:W0:Y:S01]  /*7810*/  LDS.128 R8, [UR10+0x60] ;  /* 0x0000600aff087984 */ /* 0x000e220008000c00 */
[----:B------:R-:W-:Y:S02]  /*7820*/  LOP3.LUT R13, R15, 0x7f8, RZ, 0xc0, !PT ;  /* 0x000007f80f0d7812 */ /* 0x000fe400078ec0ff */
[----:B------:R-:W-:Y:S01]  /*7830*/  LOP3.LUT R18, R12, 0x7f8, RZ, 0xc0, !PT ;  /* 0x000007f80c127812 */ /* 0x000fe200078ec0ff */
[----:B------:R-:W-:Y:S04]  /*7840*/  LDS.64 R14, [R14] ;  /* 0x000000000e0e7984 */ /* 0x000fe80000000a00 */
[----:B------:R-:W-:Y:S04]  /*7850*/  LDS.64 R12, [R13+UR9] ;  /* 0x000000090d0c7984 */ /* 0x000fe80008000a00 */
[----:B------:R-:W1:Y:S01]  /*7860*/  LDS.64 R18, [R18+UR8] ;  /* 0x0000000812127984 */ /* 0x000e620008000a00 */
[----:B------:R-:W-:-:S02]  /*7870*/  SHF.R.U64 R7, R5, 0x18, R7 ;  /* 0x0000001805077819 */ /* 0x000fc40000001207 */
[----:B0-----:R-:W-:Y:S02]  /*7880*/  LOP3.LUT R8, R8, R6, R24, 0x96, !PT ;  /* 0x0000000608087212 */ /* 0x001fe400078e9618 */
[----:B------:R-:W-:Y:S02]  /*7890*/  LOP3.LUT R20, R9, R20, R25, 0x96, !PT ;  /* 0x0000001409147212 */ /* 0x000fe400078e9619 */
[----:B------:R-:W-:Y:S02]  /*78a0*/  SHF.R.U32.HI R6, RZ, 0xd, R4 ;  /* 0x0000000dff067819 */ /* 0x000fe40000011604 */
[----:B------:R-:W-:Y:S02]  /*78b0*/  SHF.R.U32.HI R9, RZ, 0x5, R23 ;  /* 0x00000005ff097819 */ /* 0x000fe40000011617 */
[----:B------:R-:W-:Y:S02]  /*78c0*/  LOP3.LUT R28, R6, 0x7f8, RZ, 0xc0, !PT ;  /* 0x000007f8061c7812 */ /* 0x000fe400078ec0ff */
[----:B------:R-:W-:-:S02]  /*78d0*/  LOP3.LUT R29, R9, 0x7f8, RZ, 0xc0, !PT ;  /* 0x000007f8091d7812 */ /* 0x000fc400078ec0ff */
[----:B------:R-:W-:Y:S02]  /*78e0*/  LEA R25, R7, UR7, 0x3 ;  /* 0x0000000707197c11 */ /* 0x000fe4000f8e18ff */
        /* <DEDUP_REMOVED lines=8> */
[----:B------:R-:W-:-:S04]  /*7970*/  LOP3.LUT R24, R24, 0x7f8, RZ, 0xc0, !PT ;  /* 0x000007f818187812 */ /* 0x000fc800078ec0ff */
[----:B------:R-:W1:Y:S01]  /*7980*/  LDS.64 R26, [R27+UR4] ;  /* 0x000000041b1a7984 */ /* 0x000e620008000a00 */
[----:B0-----:R-:W-:Y:S02]  /*7990*/  LOP3.LUT R15, R6, R12, R18, 0x96, !PT ;  /* 0x0000000c060f7212 */ /* 0x001fe400078e9612 */
[----:B------:R-:W-:Y:S02]  /*79a0*/  LOP3.LUT R23, R7, R13, R19, 0x96, !PT ;  /* 0x0000000d07177212 */ /* 0x000fe400078e9613 */
[----:B------:R-:W-:Y:S04]  /*79b0*/  LDS.128 R4, [UR10+0x70] ;  /* 0x0000700aff047984 */ /* 0x000fe80008000c00 */
[----:B------:R-:W0:Y:S01]  /*79c0*/  LDS.64 R12, [R24+UR4] ;  /* 0x00000004180c7984 */ /* 0x000e220008000a00 */
[----:B------:R-:W-:-:S05]  /*79d0*/  IMAD.SHL.U32 R3, R3, 0x8, RZ ;  /* 0x0000000803037824 */ /* 0x000fca00078e00ff */
[----:B------:R-:W-:Y:S02]  /*79e0*/  LOP3.LUT R28, R3, 0x7f8, RZ, 0xc0, !PT ;  /* 0x000007f8031c7812 */ /* 0x000fe400078ec0ff */
[----:B-1----:R-:W-:Y:S02]  /*79f0*/  LOP3.LUT R22, R10, R22, R26, 0x96, !PT ;  /* 0x000000160a167212 */ /* 0x002fe400078e961a */
[----:B------:R-:W-:Y:S02]  /*7a00*/  LOP3.LUT R26, R11, R21, R27, 0x96, !PT ;  /* 0x000000150b1a7212 */ /* 0x000fe400078e961b */
[----:B------:R-:W1:Y:S01]  /*7a10*/  LDS.64 R10, [R28+UR4] ;  /* 0x000000041c0a7984 */ /* 0x000e620008000a00 */
[----:B------:R-:W-:-:S04]  /*7a20*/  SHF.R.U64 R20, R8, 0x18, R20 ;  /* 0x0000001808147819 */ /* 0x000fc80000001214 */
[----:B------:R-:W-:-:S06]  /*7a30*/  LEA R25, R20, UR7, 0x3 ;  /* 0x0000000714197c11 */ /* 0x000fcc000f8e18ff */
[----:B------:R-:W-:Y:S01]  /*7a40*/  LDS.64 R24, [R25] ;  /* 0x0000000019187984 */ /* 0x000fe20000000a00 */
[----:B0-----:R-:W-:Y:S02]  /*7a50*/  LOP3.LUT R3, R4, R9, R12, 0x96, !PT ;  /* 0x0000000904037212 */ /* 0x001fe400078e960c */
[----:B------:R-:W-:Y:S02]  /*7a60*/  SHF.R.U32.HI R4, RZ, 0xd, R22 ;  /* 0x0000000dff047819 */ /* 0x000fe40000011616 */
[----:B------:R-:W-:Y:S02]  /*7a70*/  SHF.R.U32.HI R9, RZ, 0x5, R3 ;  /* 0x00000005ff097819 */ /* 0x000fe40000011603 */
[----:B------:R-:W-:Y:S02]  /*7a80*/  LOP3.LUT R4, R4, 0x7f8, RZ, 0xc0, !PT ;  /* 0x000007f804047812 */ /* 0x000fe400078ec0ff */
[----:B------:R-:W-:-:S03]  /*7a90*/  LOP3.LUT R18, R9, 0x7f8, RZ, 0xc0, !PT ;  /* 0x000007f809127812 */ /* 0x000fc600078ec0ff */
[----:B------:R-:W-:Y:S04]  /*7aa0*/  LDS.64 R20, [R4+UR8] ;  /* 0x0000000804147984 */ /* 0x000fe80008000a00 */
[----:B------:R-:W0:Y:S01]  /*7ab0*/  LDS.64 R18, [R18+UR9] ;  /* 0x0000000912127984 */ /* 0x000e220008000a00 */
[----:B-1----:R-:W-:Y:S02]  /*7ac0*/  LOP3.LUT R15, R6, R15, R10, 0x96, !PT ;  /* 0x0000000f060f7212 */ /* 0x002fe400078e960a */
[----:B------:R-:W-:Y:S02]  /*7ad0*/  LOP3.LUT R14, R5, R14, R13, 0x96, !PT ;  /* 0x0000000e050e7212 */ /* 0x000fe400078e960d */
[----:B------:R-:W-:Y:S02]  /*7ae0*/  SHF.R.U32.HI R5, RZ, 0xd, R3 ;  /* 0x0000000dff057819 */ /* 0x000fe40000011603 */
[----:B------:R-:W-:-:S02]  /*7af0*/  SHF.R.U64 R26, R22, 0x18, R26 ;  /* 0x00000018161a7819 */ /* 0x000fc4000000121a */
[----:B------:R-:W-:Y:S02]  /*7b00*/  SHF.R.U32.HI R10, RZ, 0x5, R15 ;  /* 0x00000005ff0a7819 */ /* 0x000fe4000001160f */
[----:B------:R-:W-:Y:S02]  /*7b10*/  LOP3.LUT R12, R5, 0x7f8, RZ, 0xc0, !PT ;  /* 0x000007f8050c7812 */ /* 0x000fe400078ec0ff */
[----:B------:R-:W-:Y:S02]  /*7b20*/  LEA R27, R26, UR7, 0x3 ;  /* 0x000000071a1b7c11 */ /* 0x000fe4000f8e18ff */
[----:B------:R-:W-:Y:S02]  /*7b30*/  LOP3.LUT R10, R10, 0x7f8, RZ, 0xc0, !PT ;  /* 0x000007f80a0a7812 */ /* 0x000fe400078ec0ff */
[----:B------:R-:W-:Y:S04]  /*7b40*/  LDS.64 R12, [R12+UR8] ;  /* 0x000000080c0c7984 */ /* 0x000fe80008000a00 */
[----:B------:R-:W-:Y:S01]  /*7b50*/  LDS.64 R4, [R10+UR9] ;  /* 0x000000090a047984 */ /* 0x000fe20008000a00 */
[----:B0-----:R-:W-:-:S02]  /*7b60*/  LOP3.LUT R9, R18, R20, R24, 0x96, !PT ;  /* 0x0000001412097212 */ /* 0x001fc400078e9618 */
[----:B------:R-:W-:Y:S02]  /*7b70*/  LOP3.LUT R20, R19, R21, R25, 0x96, !PT ;  /* 0x0000001513147212 */ /* 0x000fe400078e9619 */
[----:B------:R-:W0:Y:S01]  /*7b80*/  LDS.64 R18, [R27] ;  /* 0x000000001b127984 */ /* 0x000e220000000a00 */
[----:B------:R-:W-:Y:S02]  /*7b90*/  SHF.L.U32 R6, R15, 0x3, RZ ;  /* 0x000000030f067819 */ /* 0x000fe400000006ff */
[----:B------:R-:W-:Y:S02]  /*7ba0*/  LOP3.LUT R26, R7, R23, R11, 0x96, !PT ;  /* 0x00000017071a7212 */ /* 0x000fe400078e960b */
[----:B------:R-:W-:Y:S02]  /*7bb0*/  LOP3.LUT R24, R6, 0x7f8, RZ, 0xc0, !PT ;  /* 0x000007f806187812 */ /* 0x000fe400078ec0ff */
[----:B------:R-:W-:Y:S02]  /*7bc0*/  SHF.R.U64 R14, R3, 0x18, R14 ;  /* 0x00000018030e7819 */ /* 0x000fe4000000120e */
[----:B------:R-:W-:-:S02]  /*7bd0*/  SHF.R.U32.HI R11, RZ, 0xd, R15 ;  /* 0x0000000dff0b7819 */ /* 0x000fc4000001160f */
[----:B------:R-:W-:Y:S01]  /*7be0*/  LDS.64 R24, [R24+UR4] ;  /* 0x0000000418187984 */ /* 0x000fe20008000a00 */
[----:B0-----:R-:W-:Y:S02]  /*7bf0*/  LOP3.LUT R23, R5, R13, R19, 0x96, !PT ;  /* 0x0000000d05177212 */ /* 0x001fe400078e9613 */
[----:B------:R-:W-:Y:S02]  /*7c00*/  SHF.R.U32.HI R13, RZ, 0x5, R8 ;  /* 0x00000005ff0d7819 */ /* 0x000fe40000011608 */
[----:B------:R-:W-:Y:S02]  /*7c10*/  LOP3.LUT R21, R4, R12, R18, 0x96, !PT ;  /* 0x0000000c04157212 */ /* 0x000fe400078e9612 */
[----:B------:R-:W0:Y:S01]  /*7c20*/  LDS.128 R4, [UR10+0x80] ;  /* 0x0000800aff047984 */ /* 0x000e220008000c00 */
[----:B------:R-:W-:Y:S02]  /*7c30*/  LOP3.LUT R10, R13, 0x7f8, RZ, 0xc0, !PT ;  /* 0x000007f80d0a7812 */ /* 0x000fe400078ec0ff */
[----:B------:R-:W-:-:S02]  /*7c40*/  LEA R12, R14, UR7, 0x3 ;  /* 0x000000070e0c7c11 */ /* 0x000fc4000f8e18ff */
[----:B------:R-:W-:Y:S02]  /*7c50*/  LOP3.LUT R19, R11, 0x7f8, RZ, 0xc0, !PT ;  /* 0x000007f80b137812 */ /* 0x000fe400078ec0ff */
[----:B------:R-:W-:Y:S04]  /*7c60*/  LDS.64 R10, [R10+UR9] ;  /* 0x000000090a0a7984 */ /* 0x000fe80008000a00 */
[----:B------:R-:W-:Y:S04]  /*7c70*/  LDS.64 R12, [R12] ;  /* 0x000000000c0c7984 */ /* 0x000fe80000000a00 */
[----:B------:R-:W1:Y:S01]  /*7c80*/  LDS.64 R18, [R19+UR8] ;  /* 0x0000000813127984 */ /* 0x000e620008000a00 */
[----:B------:R-:W-:-:S04]  /*7c90*/  SHF.R.U64 R26, R15, 0x18, R26 ;  /* 0x000000180f1a7819 */ /* 0x000fc8000000121a */
[----:B------:R-:W-:-:S05]  /*7ca0*/  LEA R26, R26, UR7, 0x3 ;  /* 0x000000071a1a7c11 */ /* 0x000fca000f8e18ff */
[----:B------:R-:W-:Y:S01]  /*7cb0*/  LDS.64 R14, [R26] ;  /* 0x000000001a0e7984 */ /* 0x000fe20000000a00 */
[----:B0-----:R-:W-:Y:S02]  /*7cc0*/  LOP3.LUT R4, R4, R9, R24, 0x96, !PT ;  /* 0x0000000904047212 */ /* 0x001fe400078e9618 */
[----:B------:R-:W-:Y:S02]  /*7cd0*/  LOP3.LUT R20, R5, R20, R25, 0x96, !PT ;  /* 0x0000001405147212 */ /* 0x000fe400078e9619 */
[----:B------:R-:W-:Y:S02]  /*7ce0*/  SHF.R.U32.HI R5, RZ, 0xd, R8 ;  /* 0x0000000dff057819 */ /* 0x000fe40000011608 */
[----:B------:R-:W-:Y:S02]  /*7cf0*/  SHF.R.U32.HI R9, RZ, 0x5, R22 ;  /* 0x00000005ff097819 */ /* 0x000fe40000011616 */
[----:B------:R-:W-:Y:S02]  /*7d00*/  LOP3.LUT R27, R5, 0x7f8, RZ, 0xc0, !PT ;  /* 0x000007f8051b7812 */ /* 0x000fe400078ec0ff */
[----:B------:R-:W-:-:S02]  /*7d10*/  LOP3.LUT R28, R9, 0x7f8, RZ, 0xc0, !PT ;  /* 0x000007f8091c7812 */ /* 0x000fc400078ec0ff */
[----:B-1----:R-:W-:Y:S02]  /*7d20*/  LOP3.LUT R5, R10, R18, R12, 0x96, !PT ;  /* 0x000000120a057212 */ /* 0x002fe400078e960c */
[----:B------:R-:W-:Y:S02]  /*7d30*/  LOP3.LUT R18, R11, R19, R13, 0x96, !PT ;  /* 0x000000130b127212 */ /* 0x000fe400078e960d */
[----:B------:R-:W-:Y:S04]  /*7d40*/  LDS.64 R12, [R27+UR8] ;  /* 0x000000081b0c7984 */ /* 0x000fe80008000a00 */
[----:B------:R-:W0:Y:S01]  /*7d50*/  LDS.64 R10, [R28+UR9] ;  /* 0x000000091c0a7984 */ /* 0x000e220008000a00 */
[----:B------:R-:W-:Y:S02]  /*7d60*/  IMAD.SHL.U32 R8, R8, 0x8, RZ ;  /* 0x0000000808087824 */ /* 0x000fe400078e00ff */
[----:B------:R-:W-:-:S03]  /*7d70*/  IMAD.SHL.U32 R22, R22, 0x8, RZ ;  /* 0x0000000816167824 */ /* 0x000fc600078e00ff */
[----:B------:R-:W-:Y:S02]  /*7d80*/  LOP3.LUT R24, R8, 0x7f8, RZ, 0xc0, !PT ;  /* 0x000007f808187812 */ /* 0x000fe400078ec0ff */
[----:B------:R-:W-:-:S04]  /*7d90*/  LOP3.LUT R22, R22, 0x7f8, RZ, 0xc0, !PT ;  /* 0x000007f816167812 */ /* 0x000fc800078ec0ff */
[----:B------:R-:W1:Y:S01]  /*7da0*/  LDS.64 R24, [R24+UR4] ;  /* 0x0000000418187984 */ /* 0x000e620008000a00 */
[----:B0-----:R-:W-:Y:S02]  /*7db0*/  LOP3.LUT R14, R10, R12, R14, 0x96, !PT ;  /* 0x0000000c0a0e7212 */ /* 0x001fe400078e960e */
[----:B------:R-:W-:Y:S02]  /*7dc0*/  LOP3.LUT R15, R11, R13, R15, 0x96, !PT ;  /* 0x0000000d0b0f7212 */ /* 0x000fe400078e960f */
[----:B------:R-:W-:Y:S04]  /*7dd0*/  LDS.128 R8, [UR10+0x90] ;  /* 0x0000900aff087984 */ /* 0x000fe80008000c00 */
[----:B------:R-:W0:Y:S01]  /*7de0*/  LDS.64 R12, [R22+UR4] ;  /* 0x00000004160c7984 */ /* 0x000e220008000a00 */
[----:B------:R-:W-:-:S04]  /*7df0*/  SHF.L.U32 R3, R3, 0x3, RZ ;  /* 0x0000000303037819 */ /* 0x000fc800000006ff */
        /* <DEDUP_REMOVED lines=11> */
[----:B------:R-:W-:-:S04]  /*7eb0*/  LOP3.LUT R8, R8, 0x7f8, RZ, 0xc0, !PT ;  /* 0x000007f808087812 */ /* 0x000fc800078ec0ff */
[----:B------:R-:W-:Y:S04]  /*7ec0*/  LDS.64 R24, [R24+UR8] ;  /* 0x0000000818187984 */ /* 0x000fe80008000a00 */
[----:B------:R-:W0:Y:S01]  /*7ed0*/  LDS.64 R22, [R8+UR9] ;  /* 0x0000000908167984 */ /* 0x000e220008000a00 */
[----:B-1----:R-:W-:Y:S02]  /*7ee0*/  LOP3.LUT R14, R10, R14, R6, 0x96, !PT ;  /* 0x0000000e0a0e7212 */ /* 0x002fe400078e9606 */
[----:B------:R-:W-:Y:S02]  /*7ef0*/  SHF.R.U32.HI R5, RZ, 0xd, R3 ;  /* 0x0000000dff057819 */ /* 0x000fe40000011603 */
[----:B------:R-:W-:Y:S02]  /*7f00*/  SHF.R.U64 R19, R21, 0x18, R19 ;  /* 0x0000001815137819 */ /* 0x000fe40000001213 */
[----:B------:R-:W-:-:S02]  /*7f10*/  SHF.R.U32.HI R6, RZ, 0x5, R14 ;  /* 0x00000005ff067819 */ /* 0x000fc4000001160e */
[----:B------:R-:W-:Y:S02]  /*7f20*/  LOP3.LUT R12, R5, 0x7f8, RZ, 0xc0, !PT ;  /* 0x000007f8050c7812 */ /* 0x000fe400078ec0ff */
[----:B------:R-:W-:Y:S02]  /*7f30*/  LEA R19, R19, UR7, 0x3 ;  /* 0x0000000713137c11 */ /* 0x000fe4000f8e18ff */
[----:B------:R-:W-:Y:S02]  /*7f40*/  LOP3.LUT R6, R6, 0x7f8, RZ, 0xc0, !PT ;  /* 0x000007f806067812 */ /* 0x000fe400078ec0ff */
[----:B------:R-:W-:Y:S02]  /*7f50*/  LOP3.LUT R18, R9, R18, R13, 0x96, !PT ;  /* 0x0000001209127212 */ /* 0x000fe400078e960d */
[----:B------:R-:W-:Y:S04]  /*7f60*/  LDS.64 R12, [R12+UR8] ;  /* 0x000000080c0c7984 */ /* 0x000fe80008000a00 */
[----:B------:R-:W-:Y:S01]  /*7f70*/  LDS.64 R8, [R6+UR9] ;  /* 0x0000000906087984 */ /* 0x000fe20008000a00 */
[----:B0-----:R-:W-:-:S02]  /*7f80*/  LOP3.LUT R5, R22, R24, R26, 0x96, !PT ;  /* 0x0000001816057212 */ /* 0x001fc400078e961a */
[----:B------:R-:W-:Y:S02]  /*7f90*/  LOP3.LUT R22, R23, R25, R27, 0x96, !PT ;  /* 0x0000001917167212 */ /* 0x000fe400078e961b */
[----:B------:R0:W1:Y:S01]  /*7fa0*/  LDS.64 R24, [R19] ;  /* 0x0000000013187984 */ /* 0x0000620000000a00 */
[----:B------:R-:W-:Y:S01]  /*7fb0*/  IMAD.SHL.U32 R10, R14, 0x8, RZ ;  /* 0x000000080e0a7824 */ /* 0x000fe200078e00ff */
[----:B------:R-:W-:Y:S02]  /*7fc0*/  LOP3.LUT R23, R11, R15, R7, 0x96, !PT ;  /* 0x0000000f0b177212 */ /* 0x000fe400078e9607 */
[----:B------:R-:W-:Y:S02]  /*7fd0*/  SHF.R.U64 R18, R3, 0x18, R18 ;  /* 0x0000001803127819 */ /* 0x000fe40000001212 */
[----:B------:R-:W-:-:S04]  /*7fe0*/  SHF.R.U32.HI R7, RZ, 0xd, R14 ;  /* 0x0000000dff077819 */ /* 0x000fc8000001160e */
[----:B0-----:R-:W-:Y:S02]  /*7ff0*/  LOP3.LUT R19, R7, 0x7f8, RZ, 0xc0, !PT ;  /* 0x000007f807137812 */ /* 0x001fe400078ec0ff */
[----:B-1----:R-:W-:Y:S02]  /*8000*/  LOP3.LUT R20, R8, R12, R24, 0x96, !PT ;  /* 0x0000000c08147212 */ /* 0x002fe400078e9618 */
[----:B------:R-:W-:Y:S02]  /*8010*/  LOP3.LUT R24, R10, 0x7f8, RZ, 0xc0, !PT ;  /* 0x000007f80a187812 */ /* 0x000fe400078ec0ff */
[----:B------:R-:W-:Y:S02]  /*8020*/  LOP3.LUT R15, R9, R13, R25, 0x96, !PT ;  /* 0x0000000d090f7212 */ /* 0x000fe400078e9619 */
[----:B------:R-:W-:Y:S01]  /*8030*/  SHF.R.U32.HI R13, RZ, 0x5, R4 ;  /* 0x00000005ff0d7819 */ /* 0x000fe20000011604 */
[----:B------:R-:W-:Y:S01]  /*8040*/  LDS.128 R8, [UR10+0xa0] ;  /* 0x0000a00aff087984 */ /* 0x000fe20008000c00 */
[----:B------:R-:W-:-:S03]  /*8050*/  LEA R12, R18, UR7, 0x3 ;  /* 0x00000007120c7c11 */ /* 0x000fc6000f8e18ff */
[----:B------:R-:W0:Y:S01]  /*8060*/  LDS.64 R24, [R24+UR4] ;  /* 0x0000000418187984 */ /* 0x000e220008000a00 */
[----:B------:R-:W-:-:S03]  /*8070*/  LOP3.LUT R6, R13, 0x7f8, RZ, 0xc0, !PT ;  /* 0x000007f80d067812 */ /* 0x000fc600078ec0ff */
[----:B------:R-:W-:Y:S04]  /*8080*/  LDS.64 R12, [R12] ;  /* 0x000000000c0c7984 */ /* 0x000fe80000000a00 */
[----:B------:R-:W-:Y:S04]  /*8090*/  LDS.64 R6, [R6+UR9] ;  /* 0x0000000906067984 */ /* 0x000fe80008000a00 */
[----:B------:R-:W1:Y:S01]  /*80a0*/  LDS.64 R18, [R19+UR8] ;  /* 0x0000000813127984 */ /* 0x000e620008000a00 */
[----:B------:R-:W-:-:S04]  /*80b0*/  SHF.R.U64 R23, R14, 0x18, R23 ;  /* 0x000000180e177819 */ /* 0x000fc80000001217 */
[----:B------:R-:W-:Y:S02]  /*80c0*/  LEA R26, R23, UR7, 0x3 ;  /* 0x00000007171a7c11 */ /* 0x000fe4000f8e18ff */
[----:B0-----:R-:W-:Y:S02]  /*80d0*/  LOP3.LUT R8, R8, R5, R24, 0x96, !PT ;  /* 0x0000000508087212 */ /* 0x001fe400078e9618 */
[----:B------:R-:W-:Y:S02]  /*80e0*/  LOP3.LUT R22, R9, R22, R25, 0x96, !PT ;  /* 0x0000001609167212 */ /* 0x000fe400078e9619 */
[----:B------:R-:W-:Y:S01]  /*80f0*/  SHF.R.U32.HI R5, RZ, 0xd, R4 ;  /* 0x0000000dff057819 */ /* 0x000fe20000011604 */
[----:B------:R-:W-:Y:S01]  /*8100*/  LDS.64 R24, [R26] ;  /* 0x000000001a187984 */ /* 0x000fe20000000a00 */
[----:B------:R-:W-:Y:S02]  /*8110*/  SHF.R.U32.HI R9, RZ, 0x5, R21 ;  /* 0x00000005ff097819 */ /* 0x000fe40000011615 */
[----:B------:R-:W-:-:S02]  /*8120*/  LOP3.LUT R27, R5, 0x7f8, RZ, 0xc0, !PT ;  /* 0x000007f8051b7812 */ /* 0x000fc400078ec0ff */
[----:B------:R-:W-:Y:S02]  /*8130*/  LOP3.LUT R28, R9, 0x7f8, RZ, 0xc0, !PT ;  /* 0x000007f8091c7812 */ /* 0x000fe400078ec0ff */
[----:B-1----:R-:W-:Y:S02]  /*8140*/  LOP3.LUT R9, R6, R18, R12, 0x96, !PT ;  /* 0x0000001206097212 */ /* 0x002fe400078e960c */
[----:B------:R-:W-:Y:S02]  /*8150*/  LOP3.LUT R18, R7, R19, R13, 0x96, !PT ;  /* 0x0000001307127212 */ /* 0x000fe400078e960d */
[----:B------:R-:W-:Y:S04]  /*8160*/  LDS.64 R12, [R27+UR8] ;  /* 0x000000081b0c7984 */ /* 0x000fe80008000a00 */
[----:B------:R-:W0:Y:S01]  /*8170*/  LDS.64 R6, [R28+UR9] ;  /* 0x000000091c067984 */ /* 0x000e220008000a00 */
[----:B------:R-:W-:Y:S01]  /*8180*/  IMAD.SHL.U32 R4, R4, 0x8, RZ ;  /* 0x0000000804047824 */ /* 0x000fe200078e00ff */
[----:B------:R-:W-:-:S04]  /*8190*/  SHF.L.U32 R21, R21, 0x3, RZ ;  /* 0x0000000315157819 */ /* 0x000fc800000006ff */
[----:B------:R-:W-:Y:S02]  /*81a0*/  LOP3.LUT R21, R21, 0x7f8, RZ, 0xc0, !PT ;  /* 0x000007f815157812 */ /* 0x000fe400078ec0ff */
[----:B------:R-:W-:Y:S02]  /*81b0*/  LOP3.LUT R23, R4, 0x7f8, RZ, 0xc0, !PT ;  /* 0x000007f804177812 */ /* 0x000fe400078ec0ff */
[----:B0-----:R-:W-:Y:S02]  /*81c0*/  LOP3.LUT R14, R6, R12, R24, 0x96, !PT ;  /* 0x0000000c060e7212 */ /* 0x001fe400078e9618 */
[----:B------:R-:W-:Y:S02]  /*81d0*/  LOP3.LUT R19, R7, R13, R25, 0x96, !PT ;  /* 0x0000000d07137212 */ /* 0x000fe400078e9619 */
[----:B------:R-:W-:Y:S04]  /*81e0*/  LDS.128 R4, [UR10+0xb0] ;  /* 0x0000b00aff047984 */ /* 0x000fe80008000c00 */
[----:B------:R-:W0:Y:S04]  /*81f0*/  LDS.64 R12, [R21+UR4] ;  /* 0x00000004150c7984 */ /* 0x000e280008000a00 */
[----:B------:R-:W1:Y:S01]  /*8200*/  LDS.64 R24, [R23+UR4] ;  /* 0x0000000417187984 */ /* 0x000e620008000a00 */
[----:B------:R-:W-:-:S05]  /*8210*/  IMAD.SHL.U32 R3, R3, 0x8, RZ ;  /* 0x0000000803037824 */ /* 0x000fca00078e00ff */
[----:B------:R-:W-:Y:S02]  /*8220*/  LOP3.LUT R28, R3, 0x7f8, RZ, 0xc0, !PT ;  /* 0x000007f8031c7812 */ /* 0x000fe400078ec0ff */
[----:B------:R-:W-:-:S04]  /*8230*/  SHF.R.U64 R22, R8, 0x18, R22 ;  /* 0x0000001808167819 */ /* 0x000fc80000001216 */
[----:B------:R-:W-:-:S06]  /*8240*/  LEA R26, R22, UR7, 0x3 ;  /* 0x00000007161a7c11 */ /* 0x000fcc000f8e18ff */
[----:B------:R-:W-:Y:S01]  /*8250*/  LDS.64 R26, [R26] ;  /* 0x000000001a1a7984 */ /* 0x000fe20000000a00 */
[----:B0-----:R-:W-:Y:S02]  /*8260*/  LOP3.LUT R3, R4, R9, R12, 0x96, !PT ;  /* 0x0000000904037212 */ /* 0x001fe400078e960c */
[----:B-1----:R-:W-:Y:S02]  /*8270*/  LOP3.LUT R20, R10, R20, R24, 0x96, !PT ;  /* 0x000000140a147212 */ /* 0x002fe400078e9618 */
[----:B------:R-:W-:Y:S02]  /*8280*/  LOP3.LUT R15, R11, R15, R25, 0x96, !PT ;  /* 0x0000000f0b0f7212 */ /* 0x000fe400078e9619 */
[----:B------:R0:W1:Y:S01]  /*8290*/  LDS.64 R10, [R28+UR4] ;  /* 0x000000041c0a7984 */ /* 0x0000620008000a00 */
[----:B------:R-:W-:Y:S02]  /*82a0*/  SHF.R.U32.HI R9, RZ, 0x5, R3 ;  /* 0x00000005ff097819 */ /* 0x000fe40000011603 */
[----:B------:R-:W-:-:S02]  /*82b0*/  SHF.R.U32.HI R4, RZ, 0xd, R20 ;  /* 0x0000000dff047819 */ /* 0x000fc40000011614 */
[----:B------:R-:W-:Y:S02]  /*82c0*/  LOP3.LUT R23, R9, 0x7f8, RZ, 0xc0, !PT ;  /* 0x000007f809177812 */ /* 0x000fe400078ec0ff */
[----:B------:R-:W-:-:S04]  /*82d0*/  LOP3.LUT R4, R4, 0x7f8, RZ, 0xc0, !PT ;  /* 0x000007f804047812 */ /* 0x000fc800078ec0ff */
[----:B------:R-:W-:Y:S04]  /*82e0*/  LDS.64 R22, [R23+UR9] ;  /* 0x0000000917167984 */ /* 0x000fe80008000a00 */
[----:B------:R-:W2:Y:S01]  /*82f0*/  LDS.64 R24, [R4+UR8] ;  /* 0x0000000804187984 */ /* 0x000ea20008000a00 */
[----:B------:R-:W-:Y:S02]  /*8300*/  LOP3.LUT R18, R5, R18, R13, 0x96, !PT ;  /* 0x0000001205127212 */ /* 0x000fe400078e960d */
[----:B------:R-:W-:Y:S02]  /*8310*/  SHF.R.U32.HI R5, RZ, 0xd, R3 ;  /* 0x0000000dff057819 */ /* 0x000fe40000011603 */
[----:B------:R-:W-:Y:S02]  /*8320*/  SHF.R.U64 R15, R20, 0x18, R15 ;  /* 0x00000018140f7819 */ /* 0x000fe4000000120f */
[----:B------:R-:W-:-:S02]  /*8330*/  LOP3.LUT R12, R5, 0x7f8, RZ, 0xc0, !PT ;  /* 0x000007f8050c7812 */ /* 0x000fc400078ec0ff */
[----:B0-----:R-:W-:-:S04]  /*8340*/  LEA R28, R15, UR7, 0x3 ;  /* 0x000000070f1c7c11 */ /* 0x001fc8000f8e18ff */
[----:B------:R-:W-:Y:S01]  /*8350*/  LDS.64 R12, [R12+UR8] ;  /* 0x000000080c0c7984 */ /* 0x000fe20008000a00 */
[----:B-1----:R-:W-:-:S04]  /*8360*/  LOP3.LUT R14, R6, R14, R10, 0x96, !PT ;  /* 0x0000000e060e7212 */ /* 0x002fc800078e960a */
[----:B------:R-:W-:-:S04]  /*8370*/  SHF.R.U32.HI R10, RZ, 0x5, R14 ;  /* 0x00000005ff0a7819 */ /* 0x000fc8000001160e */
[----:B------:R-:W-:-:S05]  /*8380*/  LOP3.LUT R10, R10, 0x7f8, RZ, 0xc0, !PT ;  /* 0x000007f80a0a7812 */ /* 0x000fca00078ec0ff */
[----:B------:R-:W-:Y:S01]  /*8390*/  LDS.64 R4, [R10+UR9] ;  /* 0x000000090a047984 */ /* 0x000fe20008000a00 */
[----:B--2---:R-:W-:Y:S02]  /*83a0*/  LOP3.LUT R9, R22, R24, R26, 0x96, !PT ;  /* 0x0000001816097212 */ /* 0x004fe400078e961a */
[----:B------:R-:W-:Y:S02]  /*83b0*/  LOP3.LUT R22, R23, R25, R27, 0x96, !PT ;  /* 0x0000001917167212 */ /* 0x000fe400078e961b */
[----:B------:R-:W0:Y:S01]  /*83c0*/  LDS.64 R24, [R28] ;  /* 0x000000001c187984 */ /* 0x000e220000000a00 */
[----:B------:R-:W-:Y:S01]  /*83d0*/  IMAD.SHL.U32 R6, R14, 0x8, RZ ;  /* 0x000000080e067824 */ /* 0x000fe200078e00ff */
[----:B------:R-:W-:Y:S02]  /*83e0*/  LOP3.LUT R23, R7, R19, R11, 0x96, !PT ;  /* 0x0000001307177212 */ /* 0x000fe400078e960b */
[----:B------:R-:W-:Y:S02]  /*83f0*/  SHF.R.U64 R18, R3, 0x18, R18 ;  /* 0x0000001803127819 */ /* 0x000fe40000001212 */
[----:B------:R-:W-:-:S04]  /*8400*/  SHF.R.U32.HI R11, RZ, 0xd, R14 ;  /* 0x0000000dff0b7819 */ /* 0x000fc8000001160e */
[----:B------:R-:W-:Y:S02]  /*8410*/  LOP3.LUT R19, R11, 0x7f8, RZ, 0xc0, !PT ;  /* 0x000007f80b137812 */ /* 0x000fe400078ec0ff */
[----:B0-----:R-:W-:Y:S02]  /*8420*/  LOP3.LUT R21, R4, R12, R24, 0x96, !PT ;  /* 0x0000000c04157212 */ /* 0x001fe400078e9618 */
        /* <DEDUP_REMOVED lines=23> */
[----:B------:R-:W-:Y:S01]  /*85a0*/  SHF.L.U32 R8, R8, 0x3, RZ ;  /* 0x0000000308087819 */ /* 0x000fe200000006ff */
[----:B------:R-:W-:-:S03]  /*85b0*/  IMAD.SHL.U32 R20, R20, 0x8, RZ ;  /* 0x0000000814147824 */ /* 0x000fc600078e00ff */
        /* <DEDUP_REMOVED lines=10> */
[----:B------:R-:W-:-:S06]  /*8660*/  LEA R26, R22, UR7, 0x3 ;  /* 0x00000007161a7c11 */ /* 0x000fcc000f8e18ff */
[----:B------:R-:W-:Y:S01]  /*8670*/  LDS.64 R26, [R26] ;  /* 0x000000001a1a7984 */ /* 0x000fe20000000a00 */
[----:B0-----:R-:W-:Y:S02]  /*8680*/  LOP3.LUT R21, R6, R21, R24, 0x96, !PT ;  /* 0x0000001506157212 */ /* 0x001fe400078e9618 */
[----:B------:R-:W-:Y:S02]  /*8690*/  LOP3.LUT R15, R7, R15, R25, 0x96, !PT ;  /* 0x0000000f070f7212 */ /* 0x000fe400078e9619 */
[----:B------:R0:W2:Y:S01]  /*86a0*/  LDS.64 R6, [R28+UR4] ;  /* 0x000000041c067984 */ /* 0x0000a20008000a00 */
[----:B-1----:R-:W-:Y:S02]  /*86b0*/  LOP3.LUT R3, R8, R5, R12, 0x96, !PT ;  /* 0x0000000508037212 */ /* 0x002fe400078e960c */
[----:B------:R-:W-:Y:S02]  /*86c0*/  SHF.R.U32.HI R5, RZ, 0xd, R21 ;  /* 0x0000000dff057819 */ /* 0x000fe40000011615 */
[----:B------:R-:W-:-:S02]  /*86d0*/  SHF.R.U32.HI R8, RZ, 0x5, R3 ;  /* 0x00000005ff087819 */ /* 0x000fc40000011603 */
[----:B------:R-:W-:Y:S02]  /*86e0*/  LOP3.LUT R24, R5, 0x7f8, RZ, 0xc0, !PT ;  /* 0x000007f805187812 */ /* 0x000fe400078ec0ff */
[----:B------:R-:W-:-:S04]  /*86f0*/  LOP3.LUT R8, R8, 0x7f8, RZ, 0xc0, !PT ;  /* 0x000007f808087812 */ /* 0x000fc800078ec0ff */
[----:B------:R-:W-:Y:S04]  /*8700*/  LDS.64 R24, [R24+UR8] ;  /* 0x0000000818187984 */ /* 0x000fe80008000a00 */
[----:B------:R-:W1:Y:S01]  /*8710*/  LDS.64 R22, [R8+UR9] ;  /* 0x0000000908167984 */ /* 0x000e620008000a00 */
[----:B------:R-:W-:Y:S02]  /*8720*/  SHF.R.U32.HI R5, RZ, 0xd, R3 ;  /* 0x0000000dff057819 */ /* 0x000fe40000011603 */
[----:B------:R-:W-:Y:S02]  /*8730*/  SHF.R.U64 R15, R21, 0x18, R15 ;  /* 0x00000018150f7819 */ /* 0x000fe4000000120f */
[----:B------:R-:W-:Y:S02]  /*8740*/  LOP3.LUT R12, R5, 0x7f8, RZ, 0xc0, !PT ;  /* 0x000007f8050c7812 */ /* 0x000fe400078ec0ff */
[----:B0-----:R-:W-:-:S02]  /*8750*/  LEA R28, R15, UR7, 0x3 ;  /* 0x000000070f1c7c11 */ /* 0x001fc4000f8e18ff */
[----:B--2---:R-:W-:-:S04]  /*8760*/  LOP3.LUT R14, R10, R14, R6, 0x96, !PT ;  /* 0x0000000e0a0e7212 */ /* 0x004fc800078e9606 */
[----:B------:R-:W-:-:S04]  /*8770*/  SHF.R.U32.HI R6, RZ, 0x5, R14 ;  /* 0x00000005ff067819 */ /* 0x000fc8000001160e */
[----:B------:R-:W-:Y:S02]  /*8780*/  LOP3.LUT R6, R6, 0x7f8, RZ, 0xc0, !PT ;  /* 0x000007f806067812 */ /* 0x000fe400078ec0ff */
[----:B------:R-:W-:Y:S02]  /*8790*/  LOP3.LUT R18, R9, R18, R13, 0x96, !PT ;  /* 0x0000001209127212 */ /* 0x000fe400078e960d */
[----:B------:R-:W-:Y:S04]  /*87a0*/  LDS.64 R12, [R12+UR8] ;  /* 0x000000080c0c7984 */ /* 0x000fe80008000a00 */
[----:B------:R-:W-:Y:S01]  /*87b0*/  LDS.64 R8, [R6+UR9] ;  /* 0x0000000906087984 */ /* 0x000fe20008000a00 */
[----:B-1----:R-:W-:Y:S02]  /*87c0*/  LOP3.LUT R5, R22, R24, R26, 0x96, !PT ;  /* 0x0000001816057212 */ /* 0x002fe400078e961a */
[----:B------:R-:W-:-:S02]  /*87d0*/  LOP3.LUT R22, R23, R25, R27, 0x96, !PT ;  /* 0x0000001917167212 */ /* 0x000fc400078e961b */
[----:B------:R-:W0:Y:S01]  /*87e0*/  LDS.64 R24, [R28] ;  /* 0x000000001c187984 */ /* 0x000e220000000a00 */
[----:B------:R-:W-:Y:S02]  /*87f0*/  SHF.L.U32 R10, R14, 0x3, RZ ;  /* 0x000000030e0a7819 */ /* 0x000fe400000006ff */
        /* <DEDUP_REMOVED lines=28> */
[----:B------:R-:W-:-:S02]  /*89c0*/  IMAD.SHL.U32 R21, R21, 0x8, RZ ;  /* 0x0000000815157824 */ /* 0x000fc400078e00ff */
[----:B------:R-:W-:-:S03]  /*89d0*/  IMAD.SHL.U32 R4, R4, 0x8, RZ ;  /* 0x0000000804047824 */ /* 0x000fc600078e00ff */
[----:B------:R-:W-:Y:S02]  /*89e0*/  LOP3.LUT R21, R21, 0x7f8, RZ, 0xc0, !PT ;  /* 0x000007f815157812 */ /* 0x000fe400078ec0ff */
[----:B------:R-:W-:Y:S02]  /*89f0*/  LOP3.LUT R23, R4, 0x7f8, RZ, 0xc0, !PT ;  /* 0x000007f804177812 */ /* 0x000fe400078ec0ff */
[----:B0-----:R-:W-:Y:S02]  /*8a00*/  LOP3.LUT R14, R6, R12, R24, 0x96, !PT ;  /* 0x0000000c060e7212 */ /* 0x001fe400078e9618 */
[----:B------:R-:W-:Y:S02]  /*8a10*/  LOP3.LUT R19, R7, R13, R25, 0x96, !PT ;  /* 0x0000000d07137212 */ /* 0x000fe400078e9619 */
[----:B------:R-:W-:Y:S04]  /*8a20*/  LDS.128 R4, [UR10+0xf0] ;  /* 0x0000f00aff047984 */ /* 0x000fe80008000c00 */
[----:B------:R-:W0:Y:S04]  /*8a30*/  LDS.64 R12, [R21+UR4] ;  /* 0x00000004150c7984 */ /* 0x000e280008000a00 */
[----:B------:R-:W1:Y:S01]  /*8a40*/  LDS.64 R24, [R23+UR4] ;  /* 0x0000000417187984 */ /* 0x000e620008000a00 */
[----:B------:R-:W-:-:S04]  /*8a50*/  SHF.L.U32 R3, R3, 0x3, RZ ;  /* 0x0000000303037819 */ /* 0x000fc800000006ff */
        /* <DEDUP_REMOVED lines=67> */
[----:B------:R-:W-:Y:S02]  /*8e90*/  SHF.R.U64 R22, R4, 0x18, R22 ;  /* 0x0000001804167819 */ /* 0x000fe40000001216 */
[----:B0-----:R-:W-:Y:S02]  /*8ea0*/  LOP3.LUT R15, R6, R15, R24, 0x96, !PT ;  /* 0x0000000f060f7212 */ /* 0x001fe400078e9618 */
[----:B------:R-:W-:Y:S02]  /*8eb0*/  LOP3.LUT R3, R7, R21, R25, 0x96, !PT ;  /* 0x0000001507037212 */ /* 0x000fe400078e9619 */
[----:B------:R0:W2:Y:S01]  /*8ec0*/  LDS.64 R6, [R26+UR4] ;  /* 0x000000041a067984 */ /* 0x0000a20008000a00 */
[----:B-1----:R-:W-:Y:S02]  /*8ed0*/  LOP3.LUT R5, R8, R5, R12, 0x96, !PT ;  /* 0x0000000508057212 */ /* 0x002fe400078e960c */
[----:B------:R-:W-:-:S02]  /*8ee0*/  SHF.R.U32.HI R8, RZ, 0xd, R15 ;  /* 0x0000000dff087819 */ /* 0x000fc4000001160f */
[----:B------:R-:W-:Y:S02]  /*8ef0*/  SHF.R.U32.HI R12, RZ, 0x5, R5 ;  /* 0x00000005ff0c7819 */ /* 0x000fe40000011605 */
[----:B------:R-:W-:Y:S02]  /*8f00*/  LEA R24, R22, UR7, 0x3 ;  /* 0x0000000716187c11 */ /* 0x000fe4000f8e18ff */
[----:B------:R-:W-:Y:S02]  /*8f10*/  LOP3.LUT R8, R8, 0x7f8, RZ, 0xc0, !PT ;  /* 0x000007f808087812 */ /* 0x000fe400078ec0ff */
[----:B------:R-:W-:Y:S02]  /*8f20*/  LOP3.LUT R12, R12, 0x7f8, RZ, 0xc0, !PT ;  /* 0x000007f80c0c7812 */ /* 0x000fe400078ec0ff */
[----:B------:R-:W-:Y:S04]  /*8f30*/  LDS.64 R24, [R24] ;  /* 0x0000000018187984 */ /* 0x000fe80000000a00 */
[----:B------:R-:W-:Y:S04]  /*8f40*/  LDS.64 R20, [R8+UR8] ;  /* 0x0000000808147984 */ /* 0x000fe80008000a00 */
[----:B------:R-:W1:Y:S01]  /*8f50*/  LDS.64 R22, [R12+UR9] ;  /* 0x000000090c167984 */ /* 0x000e620008000a00 */
[----:B0-----:R-:W-:-:S02]  /*8f60*/  SHF.R.U64 R26, R15, 0x18, R3 ;  /* 0x000000180f1a7819 */ /* 0x001fc40000001203 */
[----:B------:R-:W-:Y:S02]  /*8f70*/  SHF.R.U32.HI R3, RZ, 0xd, R5 ;  /* 0x0000000dff037819 */ /* 0x000fe40000011605 */
[----:B------:R-:W-:Y:S02]  /*8f80*/  LOP3.LUT R18, R9, R18, R13, 0x96, !PT ;  /* 0x0000001209127212 */ /* 0x000fe400078e960d */
[----:B------:R-:W-:Y:S02]  /*8f90*/  LOP3.LUT R13, R3, 0x7f8, RZ, 0xc0, !PT ;  /* 0x000007f8030d7812 */ /* 0x000fe400078ec0ff */
[----:B--2---:R-:W-:-:S04]  /*8fa0*/  LOP3.LUT R14, R10, R14, R6, 0x96, !PT ;  /* 0x0000000e0a0e7212 */ /* 0x004fc800078e9606 */
[----:B------:R-:W-:Y:S01]  /*8fb0*/  LDS.64 R12, [R13+UR8] ;  /* 0x000000080d0c7984 */ /* 0x000fe20008000a00 */
[----:B------:R-:W-:Y:S02]  /*8fc0*/  SHF.R.U32.HI R6, RZ, 0x5, R14 ;  /* 0x00000005ff067819 */ /* 0x000fe4000001160e */
[----:B------:R-:W-:Y:S02]  /*8fd0*/  LEA R26, R26, UR7, 0x3 ;  /* 0x000000071a1a7c11 */ /* 0x000fe4000f8e18ff */
[----:B------:R-:W-:-:S05]  /*8fe0*/  LOP3.LUT R6, R6, 0x7f8, RZ, 0xc0, !PT ;  /* 0x000007f806067812 */ /* 0x000fca00078ec0ff */
[----:B------:R-:W-:Y:S01]  /*8ff0*/  LDS.64 R8, [R6+UR9] ;  /* 0x0000000906087984 */ /* 0x000fe20008000a00 */
[----:B-1----:R-:W-:Y:S02]  /*9000*/  LOP3.LUT R3, R22, R20, R24, 0x96, !PT ;  /* 0x0000001416037212 */ /* 0x002fe400078e9618 */
[----:B------:R-:W-:Y:S02]  /*9010*/  LOP3.LUT R20, R23, R21, R25, 0x96, !PT ;  /* 0x0000001517147212 */ /* 0x000fe400078e9619 */
[----:B------:R-:W0:Y:S01]  /*9020*/  LDS.64 R24, [R26] ;  /* 0x000000001a187984 */ /* 0x000e220000000a00 */
[----:B------:R-:W-:Y:S01]  /*9030*/  IMAD.SHL.U32 R10, R14, 0x8, RZ ;  /* 0x000000080e0a7824 */ /* 0x000fe200078e00ff */
[----:B------:R-:W-:Y:S02]  /*9040*/  LOP3.LUT R23, R11, R19, R7, 0x96, !PT ;  /* 0x000000130b177212 */ /* 0x000fe400078e9607 */
[----:B------:R-:W-:Y:S02]  /*9050*/  SHF.R.U64 R18, R5, 0x18, R18 ;  /* 0x0000001805127819 */ /* 0x000fe40000001212 */
[----:B------:R-:W-:-:S02]  /*9060*/  SHF.R.U32.HI R7, RZ, 0xd, R14 ;  /* 0x0000000dff077819 */ /* 0x000fc4000001160e */
[----:B0-----:R-:W-:Y:S02]  /*9070*/  LOP3.LUT R21, R8, R12, R24, 0x96, !PT ;  /* 0x0000000c08157212 */ /* 0x001fe400078e9618 */
[----:B------:R-:W-:Y:S02]  /*9080*/  LOP3.LUT R24, R10, 0x7f8, RZ, 0xc0, !PT ;  /* 0x000007f80a187812 */ /* 0x000fe400078ec0ff */
[----:B------:R-:W-:Y:S02]  /*9090*/  LOP3.LUT R22, R9, R13, R25, 0x96, !PT ;  /* 0x0000000d09167212 */ /* 0x000fe400078e9619 */
[----:B------:R-:W-:Y:S01]  /*90a0*/  LDS.128 R8, [UR10+0x120] ;  /* 0x0001200aff087984 */ /* 0x000fe20008000c00 */
[----:B------:R-:W-:-:S03]  /*90b0*/  SHF.R.U32.HI R12, RZ, 0x5, R4 ;  /* 0x00000005ff0c7819 */ /* 0x000fc60000011604 */
[----:B------:R-:W0:Y:S01]  /*90c0*/  LDS.64 R24, [R24+UR4] ;  /* 0x0000000418187984 */ /* 0x000e220008000a00 */
[----:B------:R-:W-:Y:S02]  /*90d0*/  LEA R13, R18, UR7, 0x3 ;  /* 0x00000007120d7c11 */ /* 0x000fe4000f8e18ff */
[----:B------:R-:W-:Y:S02]  /*90e0*/  LOP3.LUT R6, R12, 0x7f8, RZ, 0xc0, !PT ;  /* 0x000007f80c067812 */ /* 0x000fe400078ec0ff */
[----:B------:R-:W-:Y:S02]  /*90f0*/  LOP3.LUT R18, R7, 0x7f8, RZ, 0xc0, !PT ;  /* 0x000007f807127812 */ /* 0x000fe400078ec0ff */
[----:B------:R-:W-:Y:S04]  /*9100*/  LDS.64 R12, [R13] ;  /* 0x000000000d0c7984 */ /* 0x000fe80000000a00 */
[----:B------:R-:W-:Y:S04]  /*9110*/  LDS.64 R6, [R6+UR9] ;  /* 0x0000000906067984 */ /* 0x000fe80008000a00 */
[----:B------:R-:W1:Y:S01]  /*9120*/  LDS.64 R18, [R18+UR8] ;  /* 0x0000000812127984 */ /* 0x000e620008000a00 */
[----:B------:R-:W-:-:S04]  /*9130*/  SHF.R.U64 R23, R14, 0x18, R23 ;  /* 0x000000180e177819 */ /* 0x000fc80000001217 */
[----:B------:R-:W-:Y:S02]  /*9140*/  LEA R26, R23, UR7, 0x3 ;  /* 0x00000007171a7c11 */ /* 0x000fe4000f8e18ff */
[----:B0-----:R-:W-:Y:S02]  /*9150*/  LOP3.LUT R20, R9, R20, R25, 0x96, !PT ;  /* 0x0000001409147212 */ /* 0x001fe400078e9619 */
[----:B------:R-:W-:Y:S02]  /*9160*/  LOP3.LUT R3, R8, R3, R24, 0x96, !PT ;  /* 0x0000000308037212 */ /* 0x000fe400078e9618 */
[----:B------:R-:W-:Y:S02]  /*9170*/  SHF.R.U32.HI R9, RZ, 0x5, R15 ;  /* 0x00000005ff097819 */ /* 0x000fe4000001160f */
[----:B------:R-:W-:Y:S02]  /*9180*/  SHF.R.U32.HI R8, RZ, 0xd, R4 ;  /* 0x0000000dff087819 */ /* 0x000fe40000011604 */
[----:B------:R-:W-:-:S02]  /*9190*/  LOP3.LUT R9, R9, 0x7f8, RZ, 0xc0, !PT ;  /* 0x000007f809097812 */ /* 0x000fc400078ec0ff */
[----:B------:R-:W-:-:S04]  /*91a0*/  LOP3.LUT R25, R8, 0x7f8, RZ, 0xc0, !PT ;  /* 0x000007f808197812 */ /* 0x000fc800078ec0ff */
[----:B------:R-:W-:Y:S01]  /*91b0*/  LDS.64 R8, [R9+UR9] ;  /* 0x0000000909087984 */ /* 0x000fe20008000a00 */
[----:B-1----:R-:W-:Y:S02]  /*91c0*/  LOP3.LUT R12, R6, R18, R12, 0x96, !PT ;  /* 0x00000012060c7212 */ /* 0x002fe400078e960c */
[----:B------:R-:W-:Y:S02]  /*91d0*/  LOP3.LUT R13, R7, R19, R13, 0x96, !PT ;  /* 0x00000013070d7212 */ /* 0x000fe400078e960d */
[----:B------:R-:W-:Y:S04]  /*91e0*/  LDS.64 R6, [R25+UR8] ;  /* 0x0000000819067984 */ /* 0x000fe80008000a00 */
[----:B------:R-:W0:Y:S01]  /*91f0*/  LDS.64 R18, [R26] ;  /* 0x000000001a127984 */ /* 0x000e220000000a00 */
[----:B------:R-:W-:Y:S01]  /*9200*/  SHF.L.U32 R4, R4, 0x3, RZ ;  /* 0x0000000304047819 */ /* 0x000fe200000006ff */
[----:B------:R-:W-:-:S02]  /*9210*/  IMAD.SHL.U32 R14, R15, 0x8, RZ ;  /* 0x000000080f0e7824 */ /* 0x000fc400078e00ff */
[----:B------:R-:W-:Y:S01]  /*9220*/  IMAD.SHL.U32 R23, R5, 0x8, RZ ;  /* 0x0000000805177824 */ /* 0x000fe200078e00ff */
[----:B------:R-:W-:Y:S02]  /*9230*/  LOP3.LUT R24, R4, 0x7f8, RZ, 0xc0, !PT ;  /* 0x000007f804187812 */ /* 0x000fe400078ec0ff */
[----:B------:R-:W-:Y:S02]  /*9240*/  LOP3.LUT R14, R14, 0x7f8, RZ, 0xc0, !PT ;  /* 0x000007f80e0e7812 */ /* 0x000fe400078ec0ff */
[----:B------:R-:W-:Y:S02]  /*9250*/  LOP3.LUT R23, R23, 0x7f8, RZ, 0xc0, !PT ;  /* 0x000007f817177812 */ /* 0x000fe400078ec0ff */
[----:B------:R-:W1:Y:S04]  /*9260*/  LDS.64 R24, [R24+UR4] ;  /* 0x0000000418187984 */ /* 0x000e680008000a00 */
[----:B------:R-:W-:Y:S01]  /*9270*/  LDS.64 R14, [R14+UR4] ;  /* 0x000000040e0e7984 */ /* 0x000fe20008000a00 */
[----:B0-----:R-:W-:-:S02]  /*9280*/  LOP3.LUT R18, R8, R6, R18, 0x96, !PT ;  /* 0x0000000608127212 */ /* 0x001fc400078e9612 */
[----:B------:R-:W-:Y:S02]  /*9290*/  LOP3.LUT R19, R9, R7, R19, 0x96, !PT ;  /* 0x0000000709137212 */ /* 0x000fe400078e9613 */
[----:B------:R-:W0:Y:S04]  /*92a0*/  LDS.128 R4, [UR10+0x130] ;  /* 0x0001300aff047984 */ /* 0x000e280008000c00 */
[----:B------:R-:W2:Y:S01]  /*92b0*/  LDS.64 R8, [R23+UR4] ;  /* 0x0000000417087984 */ /* 0x000ea20008000a00 */
[----:B------:R-:W-:Y:S02]  /*92c0*/  SHF.R.U64 R20, R3, 0x18, R20 ;  /* 0x0000001803147819 */ /* 0x000fe40000001214 */
[----:B-1----:R-:W-:Y:S02]  /*92d0*/  LOP3.LUT R21, R10, R21, R24, 0x96, !PT ;  /* 0x000000150a157212 */ /* 0x002fe400078e9618 */
[----:B------:R-:W-:-:S02]  /*92e0*/  LOP3.LUT R22, R11, R22, R25, 0x96, !PT ;  /* 0x000000160b167212 */ /* 0x000fc400078e9619 */
[----:B------:R-:W-:-:S04]  /*92f0*/  SHF.R.U32.HI R11, RZ, 0xd, R21 ;  /* 0x0000000dff0b7819 */ /* 0x000fc80000011615 */
[----:B------:R-:W-:-:S06]  /*9300*/  LOP3.LUT R11, R11, 0x7f8, RZ, 0xc0, !PT ;  /* 0x000007f80b0b7812 */ /* 0x000fcc00078ec0ff */
[----:B------:R-:W-:Y:S01]  /*9310*/  LDS.U8 R11, [R11+UR4+0x2] ;  /* 0x000002040b0b7984 */ /* 0x000fe20008000000 */
[----:B0-----:R-:W-:Y:S02]  /*9320*/  LOP3.LUT R12, R4, R12, R14, 0x96, !PT ;  /* 0x0000000c040c7212 */ /* 0x001fe400078e960e */
[----:B--2---:R-:W-:Y:S02]  /*9330*/  LOP3.LUT R4, R6, R18, R8, 0x96, !PT ;  /* 0x0000001206047212 */ /* 0x004fe400078e9608 */
[----:B------:R-:W-:Y:S02]  /*9340*/  SHF.R.U64 R18, R21, 0x18, R22 ;  /* 0x0000001815127819 */ /* 0x000fe40000001216 */
[--C-:B------:R-:W-:Y:S02]  /*9350*/  SHF.R.U32.HI R10, RZ, 0xd, R12.reuse ;  /* 0x0000000dff0a7819 */ /* 0x100fe4000001160c */
[----:B------:R-:W-:Y:S02]  /*9360*/  LEA R14, R20, UR9, 0x3 ;  /* 0x00000009140e7c11 */ /* 0x000fe4000f8e18ff */
[----:B------:R-:W-:-:S02]  /*9370*/  SHF.R.U32.HI R6, RZ, 0x5, R12 ;  /* 0x00000005ff067819 */ /* 0x000fc4000001160c */
[----:B------:R-:W-:Y:S02]  /*9380*/  SHF.R.U32.HI R20, RZ, 0x5, R4 ;  /* 0x00000005ff147819 */ /* 0x000fe40000011604 */
[----:B------:R-:W-:Y:S01]  /*9390*/  LEA R18, R18, UR9, 0x3 ;  /* 0x0000000912127c11 */ /* 0x000fe2000f8e18ff */
[----:B------:R-:W0:Y:S01]  /*93a0*/  LDS.U8 R14, [R14+0x3] ;  /* 0x000003000e0e7984 */ /* 0x000e220000000000 */
[----:B------:R-:W-:Y:S02]  /*93b0*/  LOP3.LUT R10, R10, 0x7f8, RZ, 0xc0, !PT ;  /* 0x000007f80a0a7812 */ /* 0x000fe400078ec0ff */
[----:B------:R-:W-:Y:S02]  /*93c0*/  LOP3.LUT R6, R6, 0x7f8, RZ, 0xc0, !PT ;  /* 0x000007f806067812 */ /* 0x000fe400078ec0ff */
[----:B------:R-:W-:Y:S01]  /*93d0*/  LOP3.LUT R20, R20, 0x7f8, RZ, 0xc0, !PT ;  /* 0x000007f814147812 */ /* 0x000fe200078ec0ff */
[----:B------:R-:W1:Y:S04]  /*93e0*/  LDS.U8 R18, [R18+0x3] ;  /* 0x0000030012127984 */ /* 0x000e680000000000 */
[----:B------:R-:W2:Y:S04]  /*93f0*/  LDS.U8 R8, [R6+UR7+0x1] ;  /* 0x0000010706087984 */ /* 0x000ea80008000000 */
[----:B------:R-:W3:Y:S04]  /*9400*/  LDS.U8 R10, [R10+UR4+0x2] ;  /* 0x000002040a0a7984 */ /* 0x000ee80008000000 */
[----:B------:R-:W4:Y:S01]  /*9410*/  LDS.U8 R20, [R20+UR7+0x1] ;  /* 0x0000010714147984 */ /* 0x000f220008000000 */
[----:B------:R-:W-:-:S02]  /*9420*/  LOP3.LUT R13, R5, R13, R15, 0x96, !PT ;  /* 0x0000000d050d7212 */ /* 0x000fc400078e960f */
[----:B------:R-:W-:Y:S02]  /*9430*/  LOP3.LUT R5, R7, R19, R9, 0x96, !PT ;  /* 0x0000001307057212 */ /* 0x000fe400078e9609 */
[--C-:B------:R-:W-:Y:S02]  /*9440*/  SHF.R.U32.HI R19, RZ, 0x5, R3.reuse ;  /* 0x00000005ff137819 */ /* 0x100fe40000011603 */
[----:B------:R-:W-:Y:S02]  /*9450*/  SHF.L.U32 R9, R3, 0x3, RZ ;  /* 0x0000000303097819 */ /* 0x000fe400000006ff */
[----:B------:R-:W-:Y:S02]  /*9460*/  SHF.R.U32.HI R15, RZ, 0xd, R3 ;  /* 0x0000000dff0f7819 */ /* 0x000fe40000011603 */
[----:B------:R-:W-:Y:S02]  /*9470*/  SHF.R.U64 R24, R4, 0x18, R5 ;  /* 0x0000001804187819 */ /* 0x000fe40000001205 */
[----:B------:R-:W-:-:S02]  /*9480*/  SHF.R.U64 R3, R12, 0x18, R13 ;  /* 0x000000180c037819 */ /* 0x000fc4000000120d */
[----:B------:R-:W-:Y:S01]  /*9490*/  SHF.R.U32.HI R5, RZ, 0xd, R4 ;  /* 0x0000000dff057819 */ /* 0x000fe20000011604 */
[----:B------:R-:W-:Y:S01]  /*94a0*/  IMAD.SHL.U32 R4, R4, 0x8, RZ ;  /* 0x0000000804047824 */ /* 0x000fe200078e00ff */
[----:B------:R-:W-:Y:S02]  /*94b0*/  SHF.R.U32.HI R7, RZ, 0x5, R21 ;  /* 0x00000005ff077819 */ /* 0x000fe40000011615 */
[----:B------:R-:W-:Y:S02]  /*94c0*/  LOP3.LUT R15, R15, 0x7f8, RZ, 0xc0, !PT ;  /* 0x000007f80f0f7812 */ /* 0x000fe400078ec0ff */
[----:B------:R-:W-:Y:S02]  /*94d0*/  LEA R3, R3, UR9, 0x3 ;  /* 0x0000000903037c11 */ /* 0x000fe4000f8e18ff */
[----:B------:R-:W-:Y:S02]  /*94e0*/  LOP3.LUT R13, R5, 0x7f8, RZ, 0xc0, !PT ;  /* 0x000007f8050d7812 */ /* 0x000fe400078ec0ff */
[----:B------:R-:W-:Y:S01]  /*94f0*/  LEA R24, R24, UR9, 0x3 ;  /* 0x0000000918187c11 */ /* 0x000fe2000f8e18ff */
[----:B0-----:R-:W-:Y:S01]  /*9500*/  IMAD.SHL.U32 R14, R14, 0x1000000, RZ ;  /* 0x010000000e0e7824 */ /* 0x001fe200078e00ff */
[----:B------:R-:W-:Y:S01]  /*9510*/  LOP3.LUT R19, R19, 0x7f8, RZ, 0xc0, !PT ;  /* 0x000007f813137812 */ /* 0x000fe200078ec0ff */
[----:B------:R-:W-:Y:S01]  /*9520*/  IMAD.U32 R11, R11, 0x10000, RZ ;  /* 0x000100000b0b7824 */ /* 0x000fe200078e00ff */
[----:B------:R-:W-:Y:S01]  /*9530*/  LOP3.LUT R22, R7, 0x7f8, RZ, 0xc0, !PT ;  /* 0x000007f807167812 */ /* 0x000fe200078ec0ff */
[----:B-1----:R-:W-:Y:S01]  /*9540*/  IMAD.SHL.U32 R26, R18, 0x1000000, RZ ;  /* 0x01000000121a7824 */ /* 0x002fe200078e00ff */
[----:B------:R-:W-:Y:S01]  /*9550*/  LOP3.LUT R23, R4, 0x7f8, RZ, 0xc0, !PT ;  /* 0x000007f804177812 */ /* 0x000fe200078ec0ff */
[----:B------:R-:W-:Y:S01]  /*9560*/  IMAD.SHL.U32 R25, R21, 0x8, RZ ;  /* 0x0000000815197824 */ /* 0x000fe200078e00ff */
[----:B--2---:R-:W-:Y:S01]  /*9570*/  SHF.L.U32 R8, R8, 0x8, RZ ;  /* 0x0000000808087819 */ /* 0x004fe200000006ff */
[----:B------:R-:W0:Y:S01]  /*9580*/  LDS.U8 R3, [R3+0x3] ;  /* 0x0000030003037984 */ /* 0x000e220000000000 */
[----:B---3--:R-:W-:Y:S01]  /*9590*/  IMAD.U32 R27, R10, 0x10000, RZ ;  /* 0x000100000a1b7824 */ /* 0x008fe200078e00ff */
[----:B------:R-:W-:-:S02]  /*95a0*/  SHF.L.U32 R12, R12, 0x3, RZ ;  /* 0x000000030c0c7819 */ /* 0x000fc400000006ff */
[----:B------:R-:W1:Y:S01]  /*95b0*/  LDS.U8 R13, [R13+UR4+0x2] ;  /* 0x000002040d0d7984 */ /* 0x000e620008000000 */
[----:B----4-:R-:W-:-:S03]  /*95c0*/  SHF.L.U32 R20, R20, 0x8, RZ ;  /* 0x0000000814147819 */ /* 0x010fc600000006ff */
[----:B------:R-:W2:Y:S01]  /*95d0*/  LDS.U8 R24, [R24+0x3] ;  /* 0x0000030018187984 */ /* 0x000ea20000000000 */
[----:B------:R-:W-:Y:S02]  /*95e0*/  LOP3.LUT R9, R9, 0x7f8, RZ, 0xc0, !PT ;  /* 0x000007f809097812 */ /* 0x000fe400078ec0ff */
[----:B------:R-:W-:Y:S01]  /*95f0*/  LOP3.LUT R18, R8, R11, R14, 0xfe, !PT ;  /* 0x0000000b08127212 */ /* 0x000fe200078efe0e */
[----:B------:R-:W3:Y:S01]  /*9600*/  LDS.U8 R15, [R15+UR4+0x2] ;  /* 0x000002040f0f7984 */ /* 0x000ee20008000000 */
[----:B------:R-:W-:Y:S01]  /*9610*/  LOP3.LUT R14, R20, R27, R26, 0xfe, !PT ;  /* 0x0000001b140e7212 */ /* 0x000fe200078efe1a */
[----:B------:R-:W4:Y:S02]  /*9620*/  LDCU UR4, c[0x0][0x390] ;  /* 0x00007200ff0477ac */ /* 0x000f240008000800 */
[----:B------:R-:W5:Y:S01]  /*9630*/  LDS.U8 R19, [R19+UR7+0x1] ;  /* 0x0000010713137984 */ /* 0x000f620008000000 */
[----:B------:R-:W-:-:S03]  /*9640*/  LOP3.LUT R25, R25, 0x7f8, RZ, 0xc0, !PT ;  /* 0x000007f819197812 */ /* 0x000fc600078ec0ff */
[----:B------:R-:W4:Y:S01]  /*9650*/  LDS.U8 R22, [R22+UR7+0x1] ;  /* 0x0000010716167984 */ /* 0x000f220008000000 */
[----:B------:R-:W-:-:S03]  /*9660*/  LOP3.LUT R27, R12, 0x7f8, RZ, 0xc0, !PT ;  /* 0x000007f80c1b7812 */ /* 0x000fc600078ec0ff */
[----:B------:R-:W-:Y:S04]  /*9670*/  LDS.U8 R23, [R23+UR8] ;  /* 0x0000000817177984 */ /* 0x000fe80008000000 */
[----:B------:R-:W4:Y:S04]  /*9680*/  LDS.128 R4, [UR10+0x140] ;  /* 0x0001400aff047984 */ /* 0x000f280008000c00 */
[----:B------:R-:W4:Y:S04]  /*9690*/  LDS.U8 R21, [R9+UR8] ;  /* 0x0000000809157984 */ /* 0x000f280008000000 */
[----:B------:R-:W-:Y:S04]  /*96a0*/  LDS.U8 R25, [R25+UR8] ;  /* 0x0000000819197984 */ /* 0x000fe80008000000 */
[----:B------:R-:W4:Y:S04]  /*96b0*/  LDS.128 R8, [UR10+0x150] ;  /* 0x0001500aff087984 */ /* 0x000f280008000c00 */
[----:B------:R-:W4:Y:S01]  /*96c0*/  LDS.U8 R27, [R27+UR8] ;  /* 0x000000081b1b7984 */ /* 0x000f220008000000 */
[----:B0-----:R-:W-:-:S02]  /*96d0*/  IMAD.SHL.U32 R3, R3, 0x1000000, RZ ;  /* 0x0100000003037824 */ /* 0x001fc400078e00ff */
[----:B-1----:R-:W-:Y:S02]  /*96e0*/  IMAD.U32 R12, R13, 0x10000, RZ ;  /* 0x000100000d0c7824 */ /* 0x002fe400078e00ff */
[----:B--2---:R-:W-:Y:S02]  /*96f0*/  IMAD.SHL.U32 R24, R24, 0x1000000, RZ ;  /* 0x0100000018187824 */ /* 0x004fe400078e00ff */
[----:B---3--:R-:W-:Y:S01]  /*9700*/  IMAD.U32 R15, R15, 0x10000, RZ ;  /* 0x000100000f0f7824 */ /* 0x008fe200078e00ff */
[----:B-----5:R-:W-:Y:S02]  /*9710*/  SHF.L.U32 R19, R19, 0x8, RZ ;  /* 0x0000000813137819 */ /* 0x020fe400000006ff */
[----:B----4-:R-:W-:Y:S02]  /*9720*/  SHF.L.U32 R22, R22, 0x8, RZ ;  /* 0x0000000816167819 */ /* 0x010fe400000006ff */
[----:B------:R-:W-:Y:S02]  /*9730*/  LOP3.LUT R3, R19, R12, R3, 0xfe, !PT ;  /* 0x0000000c13037212 */ /* 0x000fe400078efe03 */
[----:B------:R-:W-:-:S02]  /*9740*/  LOP3.LUT R22, R22, R15, R24, 0xfe, !PT ;  /* 0x0000000f16167212 */ /* 0x000fc400078efe18 */
[----:B------:R-:W-:Y:S02]  /*9750*/  LOP3.LUT R23, R4, R18, R23, 0x1e, !PT ;  /* 0x0000001204177212 */ /* 0x000fe400078e1e17 */
[----:B------:R-:W-:Y:S02]  /*9760*/  LOP3.LUT R33, R6, R14, R21, 0x1e, !PT ;  /* 0x0000000e06217212 */ /* 0x000fe400078e1e15 */
[C-C-:B------:R-:W-:Y:S02]  /*9770*/  SHF.R.U64 R21, R23.reuse, 0x18, R5.reuse ;  /* 0x0000001817157819 */ /* 0x140fe40000001205 */
[----:B------:R-:W-:Y:S02]  /*9780*/  SHF.R.U64 R19, R23, 0x10, R5 ;  /* 0x0000001017137819 */ /* 0x000fe40000001205 */
[----:B------:R-:W-:Y:S01]  /*9790*/  LOP3.LUT R31, R8, R3, R25, 0x1e, !PT ;  /* 0x00000003081f7212 */ /* 0x000fe200078e1e19 */
[----:B------:R0:W-:Y:S01]  /*97a0*/  STG.E.U8 desc[UR12][R16.64], R21 ;  /* 0x0000001510007986 */ /* 0x0001e2000c10110c */
[----:B------:R-:W-:-:S02]  /*97b0*/  LOP3.LUT R27, R10, R22, R27, 0x1e, !PT ;  /* 0x000000160a1b7212 */ /* 0x000fc400078e1e1b */
[C-C-:B------:R-:W-:Y:S02]  /*97c0*/  SHF.R.U64 R29, R33.reuse, 0x18, R7.reuse ;  /* 0x00000018211d7819 */ /* 0x140fe40000001207 */
[----:B------:R-:W-:Y:S02]  /*97d0*/  SHF.R.U64 R15, R33, 0x10, R7 ;  /* 0x00000010210f7819 */ /* 0x000fe40000001207 */
[C-C-:B------:R-:W-:Y:S02]  /*97e0*/  SHF.R.U64 R25, R31.reuse, 0x18, R9.reuse ;  /* 0x000000181f197819 */ /* 0x140fe40000001209 */
[----:B------:R-:W-:Y:S02]  /*97f0*/  SHF.R.U64 R13, R31, 0x10, R9 ;  /* 0x000000101f0d7819 */ /* 0x000fe40000001209 */
[C-C-:B0-----:R-:W-:Y:S02]  /*9800*/  SHF.R.U64 R21, R27.reuse, 0x18, R11.reuse ;  /* 0x000000181b157819 */ /* 0x141fe4000000120b */
[----:B------:R-:W-:-:S02]  /*9810*/  SHF.R.U64 R3, R27, 0x10, R11 ;  /* 0x000000101b037819 */ /* 0x000fc4000000120b */
[----:B------:R-:W-:Y:S02]  /*9820*/  SHF.R.U64 R5, R23, 0x8, R5 ;  /* 0x0000000817057819 */ /* 0x000fe40000001205 */
[----:B------:R-:W-:Y:S02]  /*9830*/  SHF.R.U64 R7, R33, 0x8, R7 ;  /* 0x0000000821077819 */ /* 0x000fe40000001207 */
[----:B------:R-:W-:Y:S02]  /*9840*/  SHF.R.U64 R9, R31, 0x8, R9 ;  /* 0x000000081f097819 */ /* 0x000fe40000001209 */
[----:B------:R-:W-:Y:S01]  /*9850*/  SHF.R.U64 R11, R27, 0x8, R11 ;  /* 0x000000081b0b7819 */ /* 0x000fe2000000120b */
[----:B------:R0:W-:Y:S01]  /*9860*/  STG.E.U8 desc[UR12][R16.64+0xc], R23 ;  /* 0x00000c1710007986 */ /* 0x0001e2000c10110c */
[----:B------:R-:W-:-:S03]  /*9870*/  VIADD R2, R2, UR5 ;  /* 0x0000000502027c36 */ /* 0x000fc60008000000 */
[----:B------:R0:W-:Y:S04]  /*9880*/  STG.E.U8 desc[UR12][R16.64+0xd], R33 ;  /* 0x00000d2110007986 */ /* 0x0001e8000c10110c */
        /* <DEDUP_REMOVED lines=12> */
[----:B------:R0:W-:Y:S01]  /*9950*/  STG.E.U8 desc[UR12][R16.64+0xb], R11 ;  /* 0x00000b0b10007986 */ /* 0x0001e2000c10110c */
[----:B------:R-:W-:-:S13]  /*9960*/  ISETP.GE.AND P0, PT, R2, UR4, PT ;  /* 0x0000000402007c0c */ /* 0x000fda000bf06270 */
[----:B0-----:R-:W-:Y:S05]  /*9970*/  @!P0 BRA `(.L_x_3) ;  /* 0xffffff6400d08947 */ /* 0x001fea000383ffff */
[----:B------:R-:W-:Y:S05]  /*9980*/  EXIT ;  /* 0x000000000000794d */ /* 0x000fea0003800000 */
.L_x_4:
[----:B------:R-:W-:-:S00]  /*9990*/  BRA `(.L_x_4) ;  /* 0xfffffffc00fc7947 */ /* 0x000fc0000383ffff */
[----:B------:R-:W-:-:S00]  /*99a0*/  NOP ;  /* 0x0000000000007918 */ /* 0x000fc00000000000 */
        /* <DEDUP_REMOVED lines=13> */
.L_x_5:


//--------------------- .nv.shared._Z11AES_EncryptP9aes_blockPhi --------------------------
	.section	.nv.shared._Z11AES_EncryptP9aes_blockPhi,"aw",@nobits
	.sectionflags	@""
	.align	8
.nv.shared._Z11AES_EncryptP9aes_blockPhi:
	.zero		9568


//--------------------- .nv.shared.reserved.0     --------------------------
	.section	.nv.shared.reserved.0,"aw",@nobits
	.weak		__nv_reservedSMEM_offset_0_alias
	.size		__nv_reservedSMEM_offset_0_alias, 0, 64
	.other		__nv_reservedSMEM_offset_0_alias,@"STO_CUDA_RESERVED_SHARED STV_DEFAULT"
__nv_reservedSMEM_offset_0_alias:
	.zero		0
	.zero		64


//--------------------- .nv.constant0._Z11AES_EncryptP9aes_blockPhi --------------------------
	.section	.nv.constant0._Z11AES_EncryptP9aes_blockPhi,"a",@progbits
	.sectionflags	@""
	.align	4
.nv.constant0._Z11AES_EncryptP9aes_blockPhi:
	.zero		916


//--------------------- SYMBOLS --------------------------

	.type		.nv.reservedSmem.offset0,@object
	.size		.nv.reservedSmem.offset0,0x4
	.type		.nv.reservedSmem.cap,@object
	.size		.nv.reservedSmem.cap,0x4
